def attn_fwd(
    Q,
    K,
    V,
    Out,
    Lse,
    sm_scale,
    stride_qz,
    stride_qh,
    stride_qm,
    stride_qk,
    stride_kz,
    stride_kh,
    stride_kn,
    stride_kk,
    stride_vz,
    stride_vh,
    stride_vn,
    stride_vk,
    stride_oz,
    stride_oh,
    stride_om,
    stride_ok,
    seqlen_q,
    seqlen_k,
    BLOCK_M: tl.constexpr,
    BLOCK_N: tl.constexpr,
    HEAD_DIM: tl.constexpr,
    CAUSAL: tl.constexpr,
):
    start_m = tl.program_id(0)
    off_hz = tl.program_id(1)
    q_off = off_hz * stride_qh
    k_off = off_hz * stride_kh
    v_off = off_hz * stride_vh
    offs_m = start_m * BLOCK_M + tl.arange(0, BLOCK_M)
    offs_d = tl.arange(0, HEAD_DIM)
    offs_n = tl.arange(0, BLOCK_N)
    q_ptrs = Q + q_off + offs_m[:, None] * stride_qm + offs_d[None, :] * stride_qk
    k_ptrs = K + k_off + offs_d[:, None] * stride_kk + offs_n[None, :] * stride_kn
    v_ptrs = V + v_off + offs_n[:, None] * stride_vn + offs_d[None, :] * stride_vk
    m_i = tl.full([BLOCK_M], float("-inf"), dtype=tl.float32)
    l_i = tl.zeros([BLOCK_M], dtype=tl.float32) + 1.0
    acc = tl.zeros([BLOCK_M, HEAD_DIM], dtype=tl.float32)
    q = tl.load(q_ptrs)
    acc, l_i, m_i = _attn_fwd_inner(
        acc,
        l_i,
        m_i,
        q,
        k_ptrs,
        v_ptrs,
        sm_scale,
        stride_kn,
        stride_vn,
        start_m,
        seqlen_k,
        BLOCK_M,
        BLOCK_N,
        HEAD_DIM,
        CAUSAL,
    )
    acc = acc / l_i[:, None]
    lse = m_i + tl.math.log2(l_i) / 1.4426950408889634
    o_ptrs = (
        Out
        + off_hz * stride_oh
        + offs_m[:, None] * stride_om
        + offs_d[None, :] * stride_ok
    )
    tl.store(o_ptrs, acc.to(Out.dtype.element_ty))
    tl.store(Lse + off_hz * seqlen_q + offs_m, lse)

# config = {"BLOCK_M": 64, "BLOCK_N": 16, "HEAD_DIM": 256, "arch": "sm_80", "causal": false, "dtype": "fp16", "num_stages": 4, "num_warps": 4}
# arch = sm_80


// ===== COMPILED SASS (sm_80) =====

	.target	sm_80

	.elftype	@"ET_EXEC"


//--------------------- .note.nv.tkinfo           --------------------------
	.section	.note.nv.tkinfo,"",@"SHT_NOTE"
	.sectionflags	@"SHF_NOTE_NV_TKINFO"
	.tkinfo
        /*0018*/ 	.word	0x00000002
        /*0030*/ 	.string	""
        /*0030*/ 	.string	"ptxas"
        /*0030*/ 	.string	"Cuda compilation tools, release 13.0, V13.0.88"
        /*0030*/ 	.string	"Build cuda_13.0.r13.0/compiler.36424714_0"
        /*0030*/ 	.string	"-v  -suppress-debug-info  -lineinfo  -arch sm_80 "



//--------------------- .note.nv.cuinfo           --------------------------
	.section	.note.nv.cuinfo,"",@"SHT_NOTE"
	.sectionflags	@"SHF_NOTE_NV_CUINFO"
        /*0018*/ 	.short	0x0002
        /*001a*/ 	.short	0x0050
        /*001c*/ 	.short	0x0082
	.zero		2


//--------------------- .nv.info                  --------------------------
	.section	.nv.info,"",@"SHT_CUDA_INFO"
	.align	4


	//----- nvinfo : EIATTR_REGCOUNT
	.align		4
        /*0000*/ 	.byte	0x04, 0x2f
        /*0002*/ 	.short	(.L_2 - .L_1)
	.align		4
.L_1:
        /*0004*/ 	.word	index@(attn_fwd)
        /*0008*/ 	.word	0x000000ff


	//----- nvinfo : EIATTR_FRAME_SIZE
	.align		4
.L_2:
        /*000c*/ 	.byte	0x04, 0x11
        /*000e*/ 	.short	(.L_4 - .L_3)
	.align		4
.L_3:
        /*0010*/ 	.word	index@(attn_fwd)
        /*0014*/ 	.word	0x00000170


	//----- nvinfo : EIATTR_MIN_STACK_SIZE
	.align		4
.L_4:
        /*0018*/ 	.byte	0x04, 0x12
        /*001a*/ 	.short	(.L_6 - .L_5)
	.align		4
.L_5:
        /*001c*/ 	.word	index@(attn_fwd)
        /*0020*/ 	.word	0x00000170
.L_6:


//--------------------- .nv.info.attn_fwd         --------------------------
	.section	.nv.info.attn_fwd,"",@"SHT_CUDA_INFO"
	.sectionflags	@""
	.align	4


	//----- nvinfo : EIATTR_CUDA_API_VERSION
	.align		4
        /*0000*/ 	.byte	0x04, 0x37
        /*0002*/ 	.short	(.L_8 - .L_7)
.L_7:
        /*0004*/ 	.word	0x00000082


	//----- nvinfo : EIATTR_SW2861232_WAR
	.align		4
.L_8:
        /*0008*/ 	.byte	0x01, 0x35
	.zero		2


	//----- nvinfo : EIATTR_PARAM_CBANK
	.align		4
        /*000c*/ 	.byte	0x04, 0x0a
        /*000e*/ 	.short	(.L_10 - .L_9)
	.align		4
.L_9:
        /*0010*/ 	.word	index@(.nv.constant0.attn_fwd)
        /*0014*/ 	.short	0x0160
        /*0016*/ 	.short	0x0088


	//----- nvinfo : EIATTR_CBANK_PARAM_SIZE
	.align		4
.L_10:
        /*0018*/ 	.byte	0x03, 0x19
        /*001a*/ 	.short	0x0088


	//----- nvinfo : EIATTR_KPARAM_INFO
	.align		4
        /*001c*/ 	.byte	0x04, 0x17
        /*001e*/ 	.short	(.L_12 - .L_11)
.L_11:
        /*0020*/ 	.word	0x00000000
        /*0024*/ 	.short	0x0019
        /*0026*/ 	.short	0x0080
        /*0028*/ 	.byte	0x00, 0xf4, 0x21, 0x00


	//----- nvinfo : EIATTR_KPARAM_INFO
	.align		4
.L_12:
        /*002c*/ 	.byte	0x04, 0x17
        /*002e*/ 	.short	(.L_14 - .L_13)
.L_13:
        /*0030*/ 	.word	0x00000000
        /*0034*/ 	.short	0x0018
        /*0036*/ 	.short	0x0078
        /*0038*/ 	.byte	0x00, 0xf4, 0x21, 0x00


	//----- nvinfo : EIATTR_KPARAM_INFO
	.align		4
.L_14:
        /*003c*/ 	.byte	0x04, 0x17
        /*003e*/ 	.short	(.L_16 - .L_15)
.L_15:
        /*0040*/ 	.word	0x00000000
        /*0044*/ 	.short	0x0017
        /*0046*/ 	.short	0x0070
        /*0048*/ 	.byte	0x00, 0xf0, 0x11, 0x00


	//----- nvinfo : EIATTR_KPARAM_INFO
	.align		4
.L_16:
        /*004c*/ 	.byte	0x04, 0x17
        /*004e*/ 	.short	(.L_18 - .L_17)
.L_17:
        /*0050*/ 	.word	0x00000000
        /*0054*/ 	.short	0x0016
        /*0056*/ 	.short	0x006c
        /*0058*/ 	.byte	0x00, 0xf0, 0x11, 0x00


	//----- nvinfo : EIATTR_KPARAM_INFO
	.align		4
.L_18:
        /*005c*/ 	.byte	0x04, 0x17
        /*005e*/ 	.short	(.L_20 - .L_19)
.L_19:
        /*0060*/ 	.word	0x00000000
        /*0064*/ 	.short	0x0015
        /*0066*/ 	.short	0x0068
        /*0068*/ 	.byte	0x00, 0xf0, 0x11, 0x00


	//----- nvinfo : EIATTR_KPARAM_INFO
	.align		4
.L_20:
        /*006c*/ 	.byte	0x04, 0x17
        /*006e*/ 	.short	(.L_22 - .L_21)
.L_21:
        /*0070*/ 	.word	0x00000000
        /*0074*/ 	.short	0x0014
        /*0076*/ 	.short	0x0064
        /*0078*/ 	.byte	0x00, 0xf0, 0x11, 0x00


	//----- nvinfo : EIATTR_KPARAM_INFO
	.align		4
.L_22:
        /*007c*/ 	.byte	0x04, 0x17
        /*007e*/ 	.short	(.L_24 - .L_23)
.L_23:
        /*0080*/ 	.word	0x00000000
        /*0084*/ 	.short	0x0013
        /*0086*/ 	.short	0x0060
        /*0088*/ 	.byte	0x00, 0xf0, 0x11, 0x00


	//----- nvinfo : EIATTR_KPARAM_INFO
	.align		4
.L_24:
        /*008c*/ 	.byte	0x04, 0x17
        /*008e*/ 	.short	(.L_26 - .L_25)
.L_25:
        /*0090*/ 	.word	0x00000000
        /*0094*/ 	.short	0x0012
        /*0096*/ 	.short	0x005c
        /*0098*/ 	.byte	0x00, 0xf0, 0x11, 0x00


	//----- nvinfo : EIATTR_KPARAM_INFO
	.align		4
.L_26:
        /*009c*/ 	.byte	0x04, 0x17
        /*009e*/ 	.short	(.L_28 - .L_27)
.L_27:
        /*00a0*/ 	.word	0x00000000
        /*00a4*/ 	.short	0x0011
        /*00a6*/ 	.short	0x0058
        /*00a8*/ 	.byte	0x00, 0xf0, 0x11, 0x00


	//----- nvinfo : EIATTR_KPARAM_INFO
	.align		4
.L_28:
        /*00ac*/ 	.byte	0x04, 0x17
        /*00ae*/ 	.short	(.L_30 - .L_29)
.L_29:
        /*00b0*/ 	.word	0x00000000
        /*00b4*/ 	.short	0x0010
        /*00b6*/ 	.short	0x0054
        /*00b8*/ 	.byte	0x00, 0xf0, 0x11, 0x00


	//----- nvinfo : EIATTR_KPARAM_INFO
	.align		4
.L_30:
        /*00bc*/ 	.byte	0x04, 0x17
        /*00be*/ 	.short	(.L_32 - .L_31)
.L_31:
        /*00c0*/ 	.word	0x00000000
        /*00c4*/ 	.short	0x000f
        /*00c6*/ 	.short	0x0050
        /*00c8*/ 	.byte	0x00, 0xf0, 0x11, 0x00


	//----- nvinfo : EIATTR_KPARAM_INFO
	.align		4
.L_32:
        /*00cc*/ 	.byte	0x04, 0x17
        /*00ce*/ 	.short	(.L_34 - .L_33)
.L_33:
        /*00d0*/ 	.word	0x00000000
        /*00d4*/ 	.short	0x000e
        /*00d6*/ 	.short	0x004c
        /*00d8*/ 	.byte	0x00, 0xf0, 0x11, 0x00


	//----- nvinfo : EIATTR_KPARAM_INFO
	.align		4
.L_34:
        /*00dc*/ 	.byte	0x04, 0x17
        /*00de*/ 	.short	(.L_36 - .L_35)
.L_35:
        /*00e0*/ 	.word	0x00000000
        /*00e4*/ 	.short	0x000d
        /*00e6*/ 	.short	0x0048
        /*00e8*/ 	.byte	0x00, 0xf0, 0x11, 0x00


	//----- nvinfo : EIATTR_KPARAM_INFO
	.align		4
.L_36:
        /*00ec*/ 	.byte	0x04, 0x17
        /*00ee*/ 	.short	(.L_38 - .L_37)
.L_37:
        /*00f0*/ 	.word	0x00000000
        /*00f4*/ 	.short	0x000c
        /*00f6*/ 	.short	0x0044
        /*00f8*/ 	.byte	0x00, 0xf0, 0x11, 0x00


	//----- nvinfo : EIATTR_KPARAM_INFO
	.align		4
.L_38:
        /*00fc*/ 	.byte	0x04, 0x17
        /*00fe*/ 	.short	(.L_40 - .L_39)
.L_39:
        /*0100*/ 	.word	0x00000000
        /*0104*/ 	.short	0x000b
        /*0106*/ 	.short	0x0040
        /*0108*/ 	.byte	0x00, 0xf0, 0x11, 0x00


	//----- nvinfo : EIATTR_KPARAM_INFO
	.align		4
.L_40:
        /*010c*/ 	.byte	0x04, 0x17
        /*010e*/ 	.short	(.L_42 - .L_41)
.L_41:
        /*0110*/ 	.word	0x00000000
        /*0114*/ 	.short	0x000a
        /*0116*/ 	.short	0x003c
        /*0118*/ 	.byte	0x00, 0xf0, 0x11, 0x00


	//----- nvinfo : EIATTR_KPARAM_INFO
	.align		4
.L_42:
        /*011c*/ 	.byte	0x04, 0x17
        /*011e*/ 	.short	(.L_44 - .L_43)
.L_43:
        /*0120*/ 	.word	0x00000000
        /*0124*/ 	.short	0x0009
        /*0126*/ 	.short	0x0038
        /*0128*/ 	.byte	0x00, 0xf0, 0x11, 0x00


	//----- nvinfo : EIATTR_KPARAM_INFO
	.align		4
.L_44:
        /*012c*/ 	.byte	0x04, 0x17
        /*012e*/ 	.short	(.L_46 - .L_45)
.L_45:
        /*0130*/ 	.word	0x00000000
        /*0134*/ 	.short	0x0008
        /*0136*/ 	.short	0x0034
        /*0138*/ 	.byte	0x00, 0xf0, 0x11, 0x00


	//----- nvinfo : EIATTR_KPARAM_INFO
	.align		4
.L_46:
        /*013c*/ 	.byte	0x04, 0x17
        /*013e*/ 	.short	(.L_48 - .L_47)
.L_47:
        /*0140*/ 	.word	0x00000000
        /*0144*/ 	.short	0x0007
        /*0146*/ 	.short	0x0030
        /*0148*/ 	.byte	0x00, 0xf0, 0x11, 0x00


	//----- nvinfo : EIATTR_KPARAM_INFO
	.align		4
.L_48:
        /*014c*/ 	.byte	0x04, 0x17
        /*014e*/ 	.short	(.L_50 - .L_49)
.L_49:
        /*0150*/ 	.word	0x00000000
        /*0154*/ 	.short	0x0006
        /*0156*/ 	.short	0x002c
        /*0158*/ 	.byte	0x00, 0xf0, 0x11, 0x00


	//----- nvinfo : EIATTR_KPARAM_INFO
	.align		4
.L_50:
        /*015c*/ 	.byte	0x04, 0x17
        /*015e*/ 	.short	(.L_52 - .L_51)
.L_51:
        /*0160*/ 	.word	0x00000000
        /*0164*/ 	.short	0x0005
        /*0166*/ 	.short	0x0028
        /*0168*/ 	.byte	0x00, 0xf0, 0x11, 0x00


	//----- nvinfo : EIATTR_KPARAM_INFO
	.align		4
.L_52:
        /*016c*/ 	.byte	0x04, 0x17
        /*016e*/ 	.short	(.L_54 - .L_53)
.L_53:
        /*0170*/ 	.word	0x00000000
        /*0174*/ 	.short	0x0004
        /*0176*/ 	.short	0x0020
        /*0178*/ 	.byte	0x00, 0xf4, 0x21, 0x00


	//----- nvinfo : EIATTR_KPARAM_INFO
	.align		4
.L_54:
        /*017c*/ 	.byte	0x04, 0x17
        /*017e*/ 	.short	(.L_56 - .L_55)
.L_55:
        /*0180*/ 	.word	0x00000000
        /*0184*/ 	.short	0x0003
        /*0186*/ 	.short	0x0018
        /*0188*/ 	.byte	0x00, 0xf4, 0x21, 0x00


	//----- nvinfo : EIATTR_KPARAM_INFO
	.align		4
.L_56:
        /*018c*/ 	.byte	0x04, 0x17
        /*018e*/ 	.short	(.L_58 - .L_57)
.L_57:
        /*0190*/ 	.word	0x00000000
        /*0194*/ 	.short	0x0002
        /*0196*/ 	.short	0x0010
        /*0198*/ 	.byte	0x00, 0xf4, 0x21, 0x00


	//----- nvinfo : EIATTR_KPARAM_INFO
	.align		4
.L_58:
        /*019c*/ 	.byte	0x04, 0x17
        /*019e*/ 	.short	(.L_60 - .L_59)
.L_59:
        /*01a0*/ 	.word	0x00000000
        /*01a4*/ 	.short	0x0001
        /*01a6*/ 	.short	0x0008
        /*01a8*/ 	.byte	0x00, 0xf4, 0x21, 0x00


	//----- nvinfo : EIATTR_KPARAM_INFO
	.align		4
.L_60:
        /*01ac*/ 	.byte	0x04, 0x17
        /*01ae*/ 	.short	(.L_62 - .L_61)
.L_61:
        /*01b0*/ 	.word	0x00000000
        /*01b4*/ 	.short	0x0000
        /*01b6*/ 	.short	0x0000
        /*01b8*/ 	.byte	0x00, 0xf4, 0x21, 0x00


	//----- nvinfo : EIATTR_MAXREG_COUNT
	.align		4
.L_62:
        /*01bc*/ 	.byte	0x03, 0x1b
        /*01be*/ 	.short	0x00ff


	//----- nvinfo : EIATTR_NUM_BARRIERS
	.align		4
        /*01c0*/ 	.byte	0x02, 0x4c
        /*01c2*/ 	.byte	0x01
	.zero		1


	//----- nvinfo : EIATTR_ANNOTATIONS
	.align		4
        /*01c4*/ 	.byte	0x04, 0x55
        /*01c6*/ 	.short	(.L_64 - .L_63)


	//   ....[0]....
.L_63:
        /*01c8*/ 	.word	0x00000001
        /*01cc*/ 	.byte	0xd0, 0x00, 0x00, 0x00, 0x01, 0x00, 0x00, 0x00, 0x90, 0x35, 0x00, 0x00, 0x01, 0x00, 0x00, 0x00
        /* <DEDUP_REMOVED lines=44> */
        /*049c*/ 	.byte	0x40, 0x63, 0x00, 0x00, 0x01, 0x00, 0x00, 0x00, 0x90, 0xd0, 0x00, 0x00


	//----- nvinfo : EIATTR_MERCURY_ISA_VERSION
	.align		4
.L_64:
        /*04a8*/ 	.byte	0x03, 0x5f
        /*04aa*/ 	.short	0x0000


	//----- nvinfo : EIATTR_COOP_GROUP_MASK_REGIDS
	.align		4
        /*04ac*/ 	.byte	0x04, 0x29
        /*04ae*/ 	.short	(.L_66 - .L_65)


	//   ....[0]....
.L_65:
        /*04b0*/ 	.word	0xffffffff


	//   ....[1]....
        /*04b4*/ 	.word	0xffffffff


	//   ....[2]....
        /*04b8*/ 	.word	0xffffffff


	//   ....[3]....
        /*04bc*/ 	.word	0xffffffff


	//   ....[4]....
        /*04c0*/ 	.word	0xffffffff


	//   ....[5]....
        /*04c4*/ 	.word	0xffffffff


	//   ....[6]....
        /*04c8*/ 	.word	0xffffffff


	//   ....[7]....
        /*04cc*/ 	.word	0xffffffff


	//   ....[8]....
        /*04d0*/ 	.word	0xffffffff


	//   ....[9]....
        /*04d4*/ 	.word	0xffffffff


	//   ....[10]....
        /*04d8*/ 	.word	0xffffffff


	//   ....[11]....
        /*04dc*/ 	.word	0xffffffff


	//   ....[12]....
        /*04e0*/ 	.word	0xffffffff


	//   ....[13]....
        /*04e4*/ 	.word	0xffffffff


	//   ....[14]....
        /*04e8*/ 	.word	0xffffffff


	//   ....[15]....
        /*04ec*/ 	.word	0xffffffff


	//   ....[16]....
        /*04f0*/ 	.word	0xffffffff


	//   ....[17]....
        /*04f4*/ 	.word	0xffffffff


	//   ....[18]....
        /*04f8*/ 	.word	0xffffffff


	//   ....[19]....
        /*04fc*/ 	.word	0xffffffff


	//   ....[20]....
        /*0500*/ 	.word	0xffffffff


	//   ....[21]....
        /*0504*/ 	.word	0xffffffff


	//   ....[22]....
        /*0508*/ 	.word	0xffffffff


	//   ....[23]....
        /*050c*/ 	.word	0xffffffff


	//   ....[24]....
        /*0510*/ 	.word	0xffffffff


	//   ....[25]....
        /*0514*/ 	.word	0xffffffff


	//   ....[26]....
        /*0518*/ 	.word	0xffffffff


	//   ....[27]....
        /*051c*/ 	.word	0xffffffff


	//   ....[28]....
        /*0520*/ 	.word	0xffffffff


	//   ....[29]....
        /*0524*/ 	.word	0xffffffff


	//   ....[30]....
        /*0528*/ 	.word	0xffffffff


	//   ....[31]....
        /*052c*/ 	.word	0xffffffff


	//   ....[32]....
        /*0530*/ 	.word	0xffffffff


	//   ....[33]....
        /*0534*/ 	.word	0xffffffff


	//----- nvinfo : EIATTR_COOP_GROUP_INSTR_OFFSETS
	.align		4
.L_66:
        /*0538*/ 	.byte	0x04, 0x28
        /*053a*/ 	.short	(.L_68 - .L_67)


	//   ....[0]....
.L_67:
        /*053c*/ 	.word	0x00005770


	//   ....[1]....
        /*0540*/ 	.word	0x00005780


	//   ....[2]....
        /*0544*/ 	.word	0x00005790


	//   ....[3]....
        /*0548*/ 	.word	0x000057a0


	//   ....[4]....
        /*054c*/ 	.word	0x000057b0


	//   ....[5]....
        /*0550*/ 	.word	0x000057c0


	//   ....[6]....
        /*0554*/ 	.word	0x000057d0


	//   ....[7]....
        /*0558*/ 	.word	0x000057e0


	//   ....[8]....
        /*055c*/ 	.word	0x00005870


	//   ....[9]....
        /*0560*/ 	.word	0x00005880


	//   ....[10]....
        /*0564*/ 	.word	0x00005890


	//   ....[11]....
        /*0568*/ 	.word	0x000058a0


	//   ....[12]....
        /*056c*/ 	.word	0x000058b0


	//   ....[13]....
        /*0570*/ 	.word	0x000058c0


	//   ....[14]....
        /*0574*/ 	.word	0x000058d0


	//   ....[15]....
        /*0578*/ 	.word	0x000058e0


	//   ....[16]....
        /*057c*/ 	.word	0x00005a70


	//   ....[17]....
        /*0580*/ 	.word	0x00005f30


	//   ....[18]....
        /*0584*/ 	.word	0x00005f40


	//   ....[19]....
        /*0588*/ 	.word	0x00005f50


	//   ....[20]....
        /*058c*/ 	.word	0x00005f60


	//   ....[21]....
        /*0590*/ 	.word	0x00005f70


	//   ....[22]....
        /*0594*/ 	.word	0x00005f80


	//   ....[23]....
        /*0598*/ 	.word	0x00005f90


	//   ....[24]....
        /*059c*/ 	.word	0x00005fa0


	//   ....[25]....
        /*05a0*/ 	.word	0x00006030


	//   ....[26]....
        /*05a4*/ 	.word	0x00006040


	//   ....[27]....
        /*05a8*/ 	.word	0x00006050


	//   ....[28]....
        /*05ac*/ 	.word	0x00006060


	//   ....[29]....
        /*05b0*/ 	.word	0x00006070


	//   ....[30]....
        /*05b4*/ 	.word	0x00006080


	//   ....[31]....
        /*05b8*/ 	.word	0x00006090


	//   ....[32]....
        /*05bc*/ 	.word	0x000060a0


	//   ....[33]....
        /*05c0*/ 	.word	0x00006250


	//----- nvinfo : EIATTR_EXIT_INSTR_OFFSETS
	.align		4
.L_68:
        /*05c4*/ 	.byte	0x04, 0x1c
        /*05c6*/ 	.short	(.L_70 - .L_69)


	//   ....[0]....
.L_69:
        /*05c8*/ 	.word	0x0000d080


	//   ....[1]....
        /*05cc*/ 	.word	0x0000d140


	//----- nvinfo : EIATTR_REQNTID
	.align		4
.L_70:
        /*05d0*/ 	.byte	0x04, 0x10
        /*05d2*/ 	.short	(.L_72 - .L_71)
.L_71:
        /*05d4*/ 	.word	0x00000080
        /*05d8*/ 	.word	0x00000001
        /*05dc*/ 	.word	0x00000001
.L_72:


//--------------------- .nv.callgraph             --------------------------
	.section	.nv.callgraph,"",@"SHT_CUDA_CALLGRAPH"
	.align	4
	.sectionentsize	8
	.align		4
        /*0000*/ 	.word	0x00000000
	.align		4
        /*0004*/ 	.word	0xffffffff
	.align		4
        /*0008*/ 	.word	0x00000000
	.align		4
        /*000c*/ 	.word	0xfffffffe
	.align		4
        /*0010*/ 	.word	0x00000000
	.align		4
        /*0014*/ 	.word	0xfffffffd
	.align		4
        /*0018*/ 	.word	0x00000000
	.align		4
        /*001c*/ 	.word	0xfffffffc


//--------------------- .nv.rel.action            --------------------------
	.section	.nv.rel.action,"",@"SHT_CUDA_RELOCINFO"
	.align	8
	.sectionentsize	8
        /*0000*/ 	.byte	0x73, 0x00, 0x00, 0x00, 0x00, 0x00, 0x00, 0x00, 0x00, 0x00, 0x00, 0x11, 0x25, 0x00, 0x05, 0x36


//--------------------- .nv.constant4             --------------------------
	.section	.nv.constant4,"a",@progbits
	.align	8
	.align		8
.nv.constant4:
        /*0000*/ 	.dword	_$_str


//--------------------- .nv.constant0.attn_fwd    --------------------------
	.section	.nv.constant0.attn_fwd,"a",@progbits
	.sectionflags	@""
	.align	4
.nv.constant0.attn_fwd:
	.zero		488


//--------------------- .text.attn_fwd            --------------------------
	.section	.text.attn_fwd,"ax",@progbits
	.sectioninfo	@"SHI_REGISTERS=255"
	.align	128
        .global         attn_fwd
        .type           attn_fwd,@function
        .size           attn_fwd,(.L_x_3 - attn_fwd)
        .other          attn_fwd,@"STO_CUDA_ENTRY STV_DEFAULT"
attn_fwd:
.text.attn_fwd:
[----:B------:R-:W-:-:S04]  /*0000*/  IMAD.MOV.U32 R1, RZ, RZ, c[0x0][0x28] ;  /* 0x00000a00ff017624 */ /* 0x000fc800078e00ff */
[----:B------:R-:W0:Y:S01]  /*0010*/  S2R R168, SR_TID.X ;  /* 0x0000000000a87919 */ /* 0x000e220000002100 */
[----:B------:R-:W-:Y:S01]  /*0020*/  IADD3 R1, R1, -0x170, RZ ;  /* 0xfffffe9001017810 */ /* 0x000fe20007ffe0ff */
[----:B------:R-:W-:Y:S01]  /*0030*/  ULDC.64 UR4, c[0x0][0x118] ;  /* 0x0000460000047ab9 */ /* 0x000fe20000000a00 */
[----:B------:R-:W-:Y:S01]  /*0040*/  MOV R12, c[0x0][0x198] ;  /* 0x00006600000c7a02 */ /* 0x000fe20000000f00 */
[----:B------:R-:W1:Y:S04]  /*0050*/  S2R R3, SR_CTAID.X ;  /* 0x0000000000037919 */ /* 0x000e680000002500 */
[----:B------:R-:W2:Y:S01]  /*0060*/  S2R R160, SR_CTAID.Y ;  /* 0x0000000000a07919 */ /* 0x000ea20000002600 */
[----:B0-----:R-:W-:Y:S02]  /*0070*/  LOP3.LUT R0, R168, 0x3f, RZ, 0xc0, !PT ;  /* 0x0000003fa8007812 */ /* 0x001fe400078ec0ff */
[----:B------:R-:W-:-:S03]  /*0080*/  SHF.R.U32.HI R4, RZ, 0x6, R168 ;  /* 0x00000006ff047819 */ /* 0x000fc600000116a8 */
[----:B-1----:R-:W-:Y:S01]  /*0090*/  IMAD R5, R3, 0x40, R0 ;  /* 0x0000004003057824 */ /* 0x002fe200078e0200 */
[----:B------:R-:W-:Y:S01]  /*00a0*/  SGXT.U32 R6, R4, 0x1 ;  /* 0x000000010406781a */ /* 0x000fe20000000000 */
[----:B--2---:R-:W-:Y:S02]  /*00b0*/  IMAD R2, R160, c[0x0][0x190], RZ ;  /* 0x00006400a0027a24 */ /* 0x004fe400078e02ff */
[----:B------:R-:W-:Y:S01]  /*00c0*/  IMAD R3, R5, c[0x0][0x194], RZ ;  /* 0x0000650005037a24 */ /* 0x000fe200078e02ff */
[----:B------:R0:W-:Y:S01]  /*00d0*/  STL [R1+0x158], R5 ;  /* 0x0001580501007387 */ /* 0x0001e20000100800 */
[----:B------:R-:W-:Y:S02]  /*00e0*/  IMAD.SHL.U32 R4, R2, 0x2, RZ ;  /* 0x0000000202047824 */ /* 0x000fe400078e00ff */
[----:B------:R-:W-:Y:S02]  /*00f0*/  IMAD R7, R6, c[0x0][0x198], RZ ;  /* 0x0000660006077a24 */ /* 0x000fe400078e02ff */
[----:B------:R-:W-:-:S04]  /*0100*/  IMAD.HI R2, R2, 0x2, RZ ;  /* 0x0000000202027827 */ /* 0x000fc800078e02ff */
[C---:B0-----:R-:W-:Y:S02]  /*0110*/  IMAD.SHL.U32 R5, R3.reuse, 0x2, RZ ;  /* 0x0000000203057824 */ /* 0x041fe400078e00ff */
[----:B------:R-:W-:-:S03]  /*0120*/  IMAD.HI R3, R3, 0x2, RZ ;  /* 0x0000000203037827 */ /* 0x000fc600078e02ff */
[----:B------:R-:W-:Y:S02]  /*0130*/  IADD3 R4, P0, P1, R5, c[0x0][0x160], R4 ;  /* 0x0000580005047a10 */ /* 0x000fe4000791e004 */
[C---:B------:R-:W-:Y:S02]  /*0140*/  LEA R5, R12.reuse, R7, 0x1 ;  /* 0x000000070c057211 */ /* 0x040fe400078e08ff */
[----:B------:R-:W-:Y:S02]  /*0150*/  IADD3.X R2, R3, c[0x0][0x164], R2, P0, P1 ;  /* 0x0000590003027a10 */ /* 0x000fe400007e2402 */
[-C--:B------:R-:W-:Y:S01]  /*0160*/  LEA R8, P0, R7, R4.reuse, 0x1 ;  /* 0x0000000407087211 */ /* 0x080fe200078008ff */
[C---:B------:R-:W-:Y:S01]  /*0170*/  IMAD R13, R12.reuse, 0x2, R5 ;  /* 0x000000020c0d7824 */ /* 0x040fe200078e0205 */
[----:B------:R-:W-:Y:S02]  /*0180*/  LEA R10, P1, R5, R4, 0x1 ;  /* 0x00000004050a7211 */ /* 0x000fe400078208ff */
[----:B------:R-:W-:Y:S01]  /*0190*/  LEA.HI.X.SX32 R9, R7, R2, 0x1, P0 ;  /* 0x0000000207097211 */ /* 0x000fe200000f0eff */
[----:B------:R-:W-:Y:S01]  /*01a0*/  IMAD R7, R12, 0x2, R13 ;  /* 0x000000020c077824 */ /* 0x000fe200078e020d */
[----:B------:R-:W-:-:S02]  /*01b0*/  LEA R14, P0, R13, R4, 0x1 ;  /* 0x000000040d0e7211 */ /* 0x000fc400078008ff */
[-C--:B------:R-:W-:Y:S01]  /*01c0*/  LEA.HI.X.SX32 R11, R5, R2.reuse, 0x1, P1 ;  /* 0x00000002050b7211 */ /* 0x080fe200008f0eff */
[----:B------:R0:W2:Y:S01]  /*01d0*/  LDG.E.U16 R3, [R8.64] ;  /* 0x0000000408037981 */ /* 0x0000a2000c1e1500 */
[----:B------:R-:W-:Y:S02]  /*01e0*/  LEA.HI.X.SX32 R15, R13, R2, 0x1, P0 ;  /* 0x000000020d0f7211 */ /* 0x000fe400000f0eff */
[C---:B------:R-:W-:Y:S01]  /*01f0*/  LEA R13, R12.reuse, R7, 0x1 ;  /* 0x000000070c0d7211 */ /* 0x040fe200078e08ff */
[----:B------:R1:W3:Y:S01]  /*0200*/  LDG.E.U16 R5, [R10.64] ;  /* 0x000000040a057981 */ /* 0x0002e2000c1e1500 */
[-C--:B------:R-:W-:Y:S02]  /*0210*/  LEA R16, P0, R7, R4.reuse, 0x1 ;  /* 0x0000000407107211 */ /* 0x080fe400078008ff */
[----:B------:R-:W-:Y:S01]  /*0220*/  LEA R18, P1, R13, R4, 0x1 ;  /* 0x000000040d127211 */ /* 0x000fe200078208ff */
[C---:B------:R-:W-:Y:S01]  /*0230*/  IMAD R21, R12.reuse, 0x2, R13 ;  /* 0x000000020c157824 */ /* 0x040fe200078e020d */
[-C--:B------:R-:W-:Y:S01]  /*0240*/  LEA.HI.X.SX32 R17, R7, R2.reuse, 0x1, P0 ;  /* 0x0000000207117211 */ /* 0x080fe200000f0eff */
[----:B------:R4:W5:Y:S01]  /*0250*/  LDG.E.U16 R6, [R14.64] ;  /* 0x000000040e067981 */ /* 0x000962000c1e1500 */
[----:B------:R-:W-:Y:S01]  /*0260*/  LEA.HI.X.SX32 R19, R13, R2, 0x1, P1 ;  /* 0x000000020d137211 */ /* 0x000fe200008f0eff */
[----:B------:R-:W-:Y:S01]  /*0270*/  IMAD R13, R12, 0x2, R21 ;  /* 0x000000020c0d7824 */ /* 0x000fe200078e0215 */
[C---:B------:R-:W-:Y:S01]  /*0280*/  LEA R20, P0, R21.reuse, R4, 0x1 ;  /* 0x0000000415147211 */ /* 0x040fe200078008ff */
[----:B------:R4:W2:Y:S03]  /*0290*/  LDG.E.U16 R7, [R16.64] ;  /* 0x0000000410077981 */ /* 0x0008a6000c1e1500 */
[----:B------:R-:W-:Y:S01]  /*02a0*/  LEA.HI.X.SX32 R21, R21, R2, 0x1, P0 ;  /* 0x0000000215157211 */ /* 0x000fe200000f0eff */
[----:B0-----:R0:W2:Y:S01]  /*02b0*/  LDG.E.U16 R9, [R18.64] ;  /* 0x0000000412097981 */ /* 0x0010a2000c1e1500 */
[----:B------:R-:W-:-:S02]  /*02c0*/  LEA R22, P0, R13, R4, 0x1 ;  /* 0x000000040d167211 */ /* 0x000fc400078008ff */
[----:B-1----:R-:W-:Y:S01]  /*02d0*/  LEA R11, R12, R13, 0x1 ;  /* 0x0000000d0c0b7211 */ /* 0x002fe200078e08ff */
[----:B------:R1:W2:Y:S01]  /*02e0*/  LDG.E.U16 R8, [R20.64] ;  /* 0x0000000414087981 */ /* 0x0002a2000c1e1500 */
[----:B------:R-:W-:-:S03]  /*02f0*/  LEA.HI.X.SX32 R23, R13, R2, 0x1, P0 ;  /* 0x000000020d177211 */ /* 0x000fc600000f0eff */
[C---:B------:R-:W-:Y:S01]  /*0300*/  IMAD R13, R12.reuse, 0x2, R11 ;  /* 0x000000020c0d7824 */ /* 0x040fe200078e020b */
[C---:B------:R-:W-:Y:S01]  /*0310*/  LEA R24, P0, R11.reuse, R4, 0x1 ;  /* 0x000000040b187211 */ /* 0x040fe200078008ff */
[----:B------:R0:W2:Y:S02]  /*0320*/  LDG.E.U16 R10, [R22.64] ;  /* 0x00000004160a7981 */ /* 0x0000a4000c1e1500 */
[----:B----4-:R-:W-:Y:S01]  /*0330*/  IMAD R15, R12, 0x2, R13 ;  /* 0x000000020c0f7824 */ /* 0x010fe200078e020d */
[----:B------:R-:W-:-:S04]  /*0340*/  LEA.HI.X.SX32 R25, R11, R2, 0x1, P0 ;  /* 0x000000020b197211 */ /* 0x000fc800000f0eff */
[C---:B------:R-:W-:Y:S01]  /*0350*/  LEA R28, P0, R15.reuse, R4, 0x1 ;  /* 0x000000040f1c7211 */ /* 0x040fe200078008ff */
[----:B------:R4:W2:Y:S01]  /*0360*/  LDG.E.U16 R11, [R24.64] ;  /* 0x00000004180b7981 */ /* 0x0008a2000c1e1500 */
[C---:B------:R-:W-:Y:S02]  /*0370*/  LEA R17, R12.reuse, R15, 0x1 ;  /* 0x0000000f0c117211 */ /* 0x040fe400078e08ff */
[----:B------:R-:W-:Y:S02]  /*0380*/  LEA.HI.X.SX32 R29, R15, R2, 0x1, P0 ;  /* 0x000000020f1d7211 */ /* 0x000fe400000f0eff */
[-C--:B0-----:R-:W-:Y:S01]  /*0390*/  LEA R18, P0, R17, R4.reuse, 0x1 ;  /* 0x0000000411127211 */ /* 0x081fe200078008ff */
[C---:B------:R-:W-:Y:S01]  /*03a0*/  IMAD R15, R12.reuse, 0x2, R17 ;  /* 0x000000020c0f7824 */ /* 0x040fe200078e0211 */
[----:B------:R-:W-:Y:S01]  /*03b0*/  LEA R26, P1, R13, R4, 0x1 ;  /* 0x000000040d1a7211 */ /* 0x000fe200078208ff */
[----:B------:R0:W2:Y:S01]  /*03c0*/  LDG.E.U16 R14, [R28.64] ;  /* 0x000000041c0e7981 */ /* 0x0000a2000c1e1500 */
[-C--:B------:R-:W-:Y:S01]  /*03d0*/  LEA.HI.X.SX32 R19, R17, R2.reuse, 0x1, P0 ;  /* 0x0000000211137211 */ /* 0x080fe200000f0eff */
[----:B------:R-:W-:Y:S01]  /*03e0*/  IMAD R17, R12, 0x2, R15 ;  /* 0x000000020c117824 */ /* 0x000fe200078e020f */
[----:B------:R-:W-:-:S04]  /*03f0*/  LEA.HI.X.SX32 R27, R13, R2, 0x1, P1 ;  /* 0x000000020d1b7211 */ /* 0x000fc800008f0eff */
[----:B------:R-:W-:Y:S01]  /*0400*/  LEA R31, R12, R17, 0x1 ;  /* 0x000000110c1f7211 */ /* 0x000fe200078e08ff */
[----:B------:R0:W2:Y:S01]  /*0410*/  LDG.E.U16 R13, [R26.64] ;  /* 0x000000041a0d7981 */ /* 0x0000a2000c1e1500 */
[----:B-1----:R-:W-:-:S04]  /*0420*/  LEA R20, P0, R15, R4, 0x1 ;  /* 0x000000040f147211 */ /* 0x002fc800078008ff */
[----:B------:R-:W-:Y:S01]  /*0430*/  LEA.HI.X.SX32 R21, R15, R2, 0x1, P0 ;  /* 0x000000020f157211 */ /* 0x000fe200000f0eff */
[C---:B0-----:R-:W-:Y:S01]  /*0440*/  IMAD R27, R12.reuse, 0x2, R31 ;  /* 0x000000020c1b7824 */ /* 0x041fe200078e021f */
[-C--:B----4-:R-:W-:Y:S01]  /*0450*/  LEA R24, P0, R31, R4.reuse, 0x1 ;  /* 0x000000041f187211 */ /* 0x090fe200078008ff */
[----:B------:R0:W4:Y:S02]  /*0460*/  LDG.E.U16 R15, [R18.64] ;  /* 0x00000004120f7981 */ /* 0x000124000c1e1500 */
[C---:B------:R-:W-:Y:S01]  /*0470*/  IMAD R29, R12.reuse, 0x2, R27 ;  /* 0x000000020c1d7824 */ /* 0x040fe200078e021b */
[----:B------:R-:W-:Y:S01]  /*0480*/  LEA R22, P1, R17, R4, 0x1 ;  /* 0x0000000411167211 */ /* 0x000fe200078208ff */
[----:B------:R1:W2:Y:S01]  /*0490*/  LDG.E.U16 R16, [R20.64] ;  /* 0x0000000414107981 */ /* 0x0002a2000c1e1500 */
[----:B------:R-:W-:Y:S02]  /*04a0*/  LEA.HI.X.SX32 R25, R31, R2, 0x1, P0 ;  /* 0x000000021f197211 */ /* 0x000fe400000f0eff */
[----:B------:R-:W-:-:S02]  /*04b0*/  LEA R31, R12, R29, 0x1 ;  /* 0x0000001d0c1f7211 */ /* 0x000fc400078e08ff */
[----:B------:R-:W-:Y:S01]  /*04c0*/  LEA.HI.X.SX32 R23, R17, R2, 0x1, P1 ;  /* 0x0000000211177211 */ /* 0x000fe200008f0eff */
[----:B0-----:R0:W2:Y:S01]  /*04d0*/  LDG.E.U16 R18, [R24.64] ;  /* 0x0000000418127981 */ /* 0x0010a2000c1e1500 */
[C---:B------:R-:W-:Y:S01]  /*04e0*/  LEA R26, P0, R27.reuse, R4, 0x1 ;  /* 0x000000041b1a7211 */ /* 0x040fe200078008ff */
[C---:B------:R-:W-:Y:S02]  /*04f0*/  IMAD R33, R12.reuse, 0x2, R31 ;  /* 0x000000020c217824 */ /* 0x040fe400078e021f */
[----:B------:R0:W2:Y:S01]  /*0500*/  LDG.E.U16 R17, [R22.64] ;  /* 0x0000000416117981 */ /* 0x0000a2000c1e1500 */
[----:B------:R-:W-:Y:S02]  /*0510*/  LEA.HI.X.SX32 R27, R27, R2, 0x1, P0 ;  /* 0x000000021b1b7211 */ /* 0x000fe400000f0eff */
[-C--:B------:R-:W-:Y:S02]  /*0520*/  LEA R28, P0, R29, R4.reuse, 0x1 ;  /* 0x000000041d1c7211 */ /* 0x080fe400078008ff */
[----:B------:R-:W-:Y:S01]  /*0530*/  LEA R30, P1, R31, R4, 0x1 ;  /* 0x000000041f1e7211 */ /* 0x000fe200078208ff */
[----:B------:R1:W2:Y:S01]  /*0540*/  LDG.E.U16 R19, [R26.64] ;  /* 0x000000041a137981 */ /* 0x0002a2000c1e1500 */
[----:B------:R-:W-:Y:S01]  /*0550*/  LEA.HI.X.SX32 R29, R29, R2, 0x1, P0 ;  /* 0x000000021d1d7211 */ /* 0x000fe200000f0eff */
[----:B0-----:R-:W-:Y:S01]  /*0560*/  IMAD R23, R12, 0x2, R33 ;  /* 0x000000020c177824 */ /* 0x001fe200078e0221 */
[----:B------:R-:W-:-:S03]  /*0570*/  LEA R32, P0, R33, R4, 0x1 ;  /* 0x0000000421207211 */ /* 0x000fc600078008ff */
[----:B-1----:R0:W2:Y:S01]  /*0580*/  LDG.E.U16 R20, [R28.64] ;  /* 0x000000041c147981 */ /* 0x0020a2000c1e1500 */
[C---:B------:R-:W-:Y:S02]  /*0590*/  LEA R25, R12.reuse, R23, 0x1 ;  /* 0x000000170c197211 */ /* 0x040fe400078e08ff */
[----:B------:R-:W-:Y:S02]  /*05a0*/  LEA.HI.X.SX32 R33, R33, R2, 0x1, P0 ;  /* 0x0000000221217211 */ /* 0x000fe400000f0eff */
[----:B------:R-:W-:Y:S01]  /*05b0*/  LEA R34, P0, R23, R4, 0x1 ;  /* 0x0000000417227211 */ /* 0x000fe200078008ff */
[C---:B------:R-:W-:Y:S01]  /*05c0*/  IMAD R39, R12.reuse, 0x2, R25 ;  /* 0x000000020c277824 */ /* 0x040fe200078e0219 */
[-C--:B------:R-:W-:Y:S01]  /*05d0*/  LEA.HI.X.SX32 R31, R31, R2.reuse, 0x1, P1 ;  /* 0x000000021f1f7211 */ /* 0x080fe200008f0eff */
[----:B------:R1:W2:Y:S01]  /*05e0*/  LDG.E.U16 R22, [R32.64] ;  /* 0x0000000420167981 */ /* 0x0002a2000c1e1500 */
[----:B------:R-:W-:Y:S01]  /*05f0*/  LEA.HI.X.SX32 R35, R23, R2, 0x1, P0 ;  /* 0x0000000217237211 */ /* 0x000fe200000f0eff */
[----:B------:R-:W-:Y:S01]  /*0600*/  IMAD R27, R12, 0x2, R39 ;  /* 0x000000020c1b7824 */ /* 0x000fe200078e0227 */
[C---:B------:R-:W-:Y:S01]  /*0610*/  LEA R36, P0, R25.reuse, R4, 0x1 ;  /* 0x0000000419247211 */ /* 0x040fe200078008ff */
[----:B------:R1:W2:Y:S03]  /*0620*/  LDG.E.U16 R21, [R30.64] ;  /* 0x000000041e157981 */ /* 0x0002a6000c1e1500 */
[----:B------:R-:W-:Y:S01]  /*0630*/  LEA.HI.X.SX32 R37, R25, R2, 0x1, P0 ;  /* 0x0000000219257211 */ /* 0x000fe200000f0eff */
[----:B------:R1:W2:Y:S01]  /*0640*/  LDG.E.U16 R23, [R34.64] ;  /* 0x0000000422177981 */ /* 0x0002a2000c1e1500 */
[----:B------:R-:W-:-:S02]  /*0650*/  LEA R40, P0, R27, R4, 0x1 ;  /* 0x000000041b287211 */ /* 0x000fc400078008ff */
[C---:B0-----:R-:W-:Y:S01]  /*0660*/  LEA R29, R12.reuse, R27, 0x1 ;  /* 0x0000001b0c1d7211 */ /* 0x041fe200078e08ff */
[----:B------:R0:W2:Y:S01]  /*0670*/  LDG.E.U16 R24, [R36.64] ;  /* 0x0000000424187981 */ /* 0x0000a2000c1e1500 */
[----:B------:R-:W-:Y:S02]  /*0680*/  LEA.HI.X.SX32 R41, R27, R2, 0x1, P0 ;  /* 0x000000021b297211 */ /* 0x000fe400000f0eff */
[-C--:B-1----:R-:W-:Y:S01]  /*0690*/  LEA R30, P0, R29, R4.reuse, 0x1 ;  /* 0x000000041d1e7211 */ /* 0x082fe200078008ff */
        /* <DEDUP_REMOVED lines=8> */
[----:B------:R-:W-:-:S04]  /*0720*/  LEA R32, P0, R27, R4, 0x1 ;  /* 0x000000041b207211 */ /* 0x000fc800078008ff */
[----:B------:R-:W-:Y:S01]  /*0730*/  LEA.HI.X.SX32 R33, R27, R2, 0x1, P0 ;  /* 0x000000021b217211 */ /* 0x000fe200000f0eff */
[C---:B0-----:R-:W-:Y:S01]  /*0740*/  IMAD R39, R12.reuse, 0x2, R43 ;  /* 0x000000020c277824 */ /* 0x041fe200078e022b */
[-C--:B------:R-:W-:Y:S01]  /*0750*/  LEA R36, P0, R43, R4.reuse, 0x1 ;  /* 0x000000042b247211 */ /* 0x080fe200078008ff */
[----:B------:R0:W2:Y:S02]  /*0760*/  LDG.E.U16 R27, [R30.64] ;  /* 0x000000041e1b7981 */ /* 0x0000a4000c1e1500 */
[C---:B-1----:R-:W-:Y:S01]  /*0770*/  IMAD R41, R12.reuse, 0x2, R39 ;  /* 0x000000020c297824 */ /* 0x042fe200078e0227 */
        /* <DEDUP_REMOVED lines=37> */
[----:B------:R-:W-:Y:S01]  /*09d0*/  LEA.HI.X.SX32 R43, R41, R2, 0x1, P0 ;  /* 0x00000002292b7211 */ /* 0x000fe200000f0eff */
[----:B------:R-:W-:Y:S01]  /*09e0*/  IMAD R41, R12, 0x2, R39 ;  /* 0x000000020c297824 */ /* 0x000fe200078e0227 */
[----:B------:R-:W-:-:S04]  /*09f0*/  LEA R44, P0, R39, R4, 0x1 ;  /* 0x00000004272c7211 */ /* 0x000fc800078008ff */
[----:B------:R-:W-:Y:S02]  /*0a00*/  LEA R55, R12, R41, 0x1 ;  /* 0x000000290c377211 */ /* 0x000fe400078e08ff */
[----:B------:R-:W-:-:S03]  /*0a10*/  LEA.HI.X.SX32 R51, R51, R2, 0x1, P1 ;  /* 0x0000000233337211 */ /* 0x000fc600008f0eff */
[C---:B------:R-:W-:Y:S01]  /*0a20*/  IMAD R57, R12.reuse, 0x2, R55 ;  /* 0x000000020c397824 */ /* 0x040fe200078e0237 */
[----:B------:R-:W-:Y:S01]  /*0a30*/  LEA.HI.X.SX32 R45, R39, R2, 0x1, P0 ;  /* 0x00000002272d7211 */ /* 0x000fe200000f0eff */
[----:B------:R1:W2:Y:S01]  /*0a40*/  LDG.E.U16 R37, [R50.64] ;  /* 0x0000000432257981 */ /* 0x0002a2000c1e1500 */
[C---:B0-----:R-:W-:Y:S01]  /*0a50*/  LEA R48, P0, R55.reuse, R4, 0x1 ;  /* 0x0000000437307211 */ /* 0x041fe200078008ff */
[C---:B------:R-:W-:Y:S02]  /*0a60*/  IMAD R59, R12.reuse, 0x2, R57 ;  /* 0x000000020c3b7824 */ /* 0x040fe400078e0239 */
[----:B------:R0:W2:Y:S01]  /*0a70*/  LDG.E.U16 R39, [R42.64] ;  /* 0x000000042a277981 */ /* 0x0000a2000c1e1500 */
[----:B------:R-:W-:Y:S02]  /*0a80*/  LEA.HI.X.SX32 R49, R55, R2, 0x1, P0 ;  /* 0x0000000237317211 */ /* 0x000fe400000f0eff */
[----:B------:R-:W-:Y:S01]  /*0a90*/  LEA R55, R12, R59, 0x1 ;  /* 0x0000003b0c377211 */ /* 0x000fe200078e08ff */
[----:B------:R0:W2:Y:S01]  /*0aa0*/  LDG.E.U16 R40, [R44.64] ;  /* 0x000000042c287981 */ /* 0x0000a2000c1e1500 */
[----:B-1----:R-:W-:-:S04]  /*0ab0*/  LEA R50, P0, R57, R4, 0x1 ;  /* 0x0000000439327211 */ /* 0x002fc800078008ff */
[----:B------:R-:W-:Y:S01]  /*0ac0*/  LEA.HI.X.SX32 R51, R57, R2, 0x1, P0 ;  /* 0x0000000239337211 */ /* 0x000fe200000f0eff */
[C---:B------:R-:W-:Y:S01]  /*0ad0*/  IMAD R57, R12.reuse, 0x2, R55 ;  /* 0x000000020c397824 */ /* 0x040fe200078e0237 */
[----:B0-----:R0:W2:Y:S03]  /*0ae0*/  LDG.E.U16 R42, [R48.64] ;  /* 0x00000004302a7981 */ /* 0x0010a6000c1e1500 */
[C---:B------:R-:W-:Y:S01]  /*0af0*/  IMAD R61, R12.reuse, 0x2, R57 ;  /* 0x000000020c3d7824 */ /* 0x040fe200078e0239 */
[----:B------:R-:W-:Y:S01]  /*0b00*/  LEA R52, P0, R59, R4, 0x1 ;  /* 0x000000043b347211 */ /* 0x000fe200078008ff */
[----:B------:R1:W2:Y:S03]  /*0b10*/  LDG.E.U16 R43, [R50.64] ;  /* 0x00000004322b7981 */ /* 0x0002a6000c1e1500 */
[----:B------:R-:W-:-:S05]  /*0b20*/  LEA R63, R12, R61, 0x1 ;  /* 0x0000003d0c3f7211 */ /* 0x000fca00078e08ff */
[----:B------:R-:W-:-:S04]  /*0b30*/  IMAD R65, R12, 0x2, R63 ;  /* 0x000000020c417824 */ /* 0x000fc800078e023f */
[----:B0-----:R-:W-:Y:S01]  /*0b40*/  IMAD R49, R12, 0x2, R65 ;  /* 0x000000020c317824 */ /* 0x001fe200078e0241 */
[----:B------:R-:W-:-:S04]  /*0b50*/  LEA.HI.X.SX32 R53, R59, R2, 0x1, P0 ;  /* 0x000000023b357211 */ /* 0x000fc800000f0eff */
[C---:B-1----:R-:W-:Y:S01]  /*0b60*/  LEA R51, R12.reuse, R49, 0x1 ;  /* 0x000000310c337211 */ /* 0x042fe200078e08ff */
[----:B------:R0:W2:Y:S04]  /*0b70*/  LDG.E.U16 R44, [R52.64] ;  /* 0x00000004342c7981 */ /* 0x0000a8000c1e1500 */
[----:B------:R-:W-:-:S04]  /*0b80*/  IMAD R67, R12, 0x2, R51 ;  /* 0x000000020c437824 */ /* 0x000fc800078e0233 */
[----:B0-----:R-:W-:-:S05]  /*0b90*/  IMAD R53, R12, 0x2, R67 ;  /* 0x000000020c357824 */ /* 0x001fca00078e0243 */
[C---:B------:R-:W-:Y:S02]  /*0ba0*/  LEA R69, R12.reuse, R53, 0x1 ;  /* 0x000000350c457211 */ /* 0x040fe400078e08ff */
[-C--:B------:R-:W-:Y:S02]  /*0bb0*/  LEA R46, P1, R41, R4.reuse, 0x1 ;  /* 0x00000004292e7211 */ /* 0x080fe400078208ff */
[----:B------:R-:W-:Y:S01]  /*0bc0*/  LEA R56, P0, R57, R4, 0x1 ;  /* 0x0000000439387211 */ /* 0x000fe200078008ff */
[C---:B------:R-:W-:Y:S01]  /*0bd0*/  IMAD R71, R12.reuse, 0x2, R69 ;  /* 0x000000020c477824 */ /* 0x040fe200078e0245 */
[-C--:B------:R-:W-:Y:S02]  /*0be0*/  LEA.HI.X.SX32 R47, R41, R2.reuse, 0x1, P1 ;  /* 0x00000002292f7211 */ /* 0x080fe400008f0eff */
[----:B------:R-:W-:Y:S01]  /*0bf0*/  LEA.HI.X.SX32 R57, R57, R2, 0x1, P0 ;  /* 0x0000000239397211 */ /* 0x000fe200000f0eff */
[----:B------:R-:W-:Y:S01]  /*0c00*/  IMAD R73, R12, 0x2, R71 ;  /* 0x000000020c497824 */ /* 0x000fe200078e0247 */
[-C--:B------:R-:W-:Y:S01]  /*0c10*/  LEA R54, P1, R55, R4.reuse, 0x1 ;  /* 0x0000000437367211 */ /* 0x080fe200078208ff */
[----:B------:R0:W2:Y:S01]  /*0c20*/  LDG.E.U16 R41, [R46.64] ;  /* 0x000000042e297981 */ /* 0x0000a2000c1e1500 */
[----:B------:R-:W-:-:S02]  /*0c30*/  LEA R58, P0, R61, R4, 0x1 ;  /* 0x000000043d3a7211 */ /* 0x000fc400078008ff */
[C---:B------:R-:W-:Y:S02]  /*0c40*/  LEA R75, R12.reuse, R73, 0x1 ;  /* 0x000000490c4b7211 */ /* 0x040fe400078e08ff */
[-C--:B------:R-:W-:Y:S02]  /*0c50*/  LEA.HI.X.SX32 R55, R55, R2.reuse, 0x1, P1 ;  /* 0x0000000237377211 */ /* 0x080fe400008f0eff */
[----:B------:R-:W-:Y:S02]  /*0c60*/  LEA.HI.X.SX32 R59, R61, R2, 0x1, P0 ;  /* 0x000000023d3b7211 */ /* 0x000fe400000f0eff */
[C---:B------:R-:W-:Y:S01]  /*0c70*/  LEA R60, P0, R63.reuse, R4, 0x1 ;  /* 0x000000043f3c7211 */ /* 0x040fe200078008ff */
[C---:B------:R-:W-:Y:S01]  /*0c80*/  IMAD R77, R12.reuse, 0x2, R75 ;  /* 0x000000020c4d7824 */ /* 0x040fe200078e024b */
[----:B------:R1:W2:Y:S02]  /*0c90*/  LDG.E.U16 R45, [R54.64] ;  /* 0x00000004362d7981 */ /* 0x0002a4000c1e1500 */
[----:B------:R-:W-:Y:S01]  /*0ca0*/  LEA.HI.X.SX32 R61, R63, R2, 0x1, P0 ;  /* 0x000000023f3d7211 */ /* 0x000fe200000f0eff */
[----:B------:R-:W-:Y:S01]  /*0cb0*/  IMAD R79, R12, 0x2, R77 ;  /* 0x000000020c4f7824 */ /* 0x000fe200078e024d */
[----:B0-----:R0:W2:Y:S01]  /*0cc0*/  LDG.E.U16 R46, [R56.64] ;  /* 0x00000004382e7981 */ /* 0x0010a2000c1e1500 */
[----:B------:R-:W-:-:S03]  /*0cd0*/  LEA R62, P1, R65, R4, 0x1 ;  /* 0x00000004413e7211 */ /* 0x000fc600078208ff */
[----:B------:R3:W2:Y:S01]  /*0ce0*/  LDG.E.U16 R47, [R58.64] ;  /* 0x000000043a2f7981 */ /* 0x0006a2000c1e1500 */
[----:B-1----:R-:W-:-:S03]  /*0cf0*/  LEA R54, P0, R49, R4, 0x1 ;  /* 0x0000000431367211 */ /* 0x002fc600078008ff */
[----:B------:R1:W2:Y:S01]  /*0d00*/  LDG.E.U16 R48, [R60.64] ;  /* 0x000000043c307981 */ /* 0x0002a2000c1e1500 */
[----:B------:R-:W-:Y:S02]  /*0d10*/  LEA.HI.X.SX32 R55, R49, R2, 0x1, P0 ;  /* 0x0000000231377211 */ /* 0x000fe400000f0eff */
[C---:B0-----:R-:W-:Y:S02]  /*0d20*/  LEA R56, P0, R51.reuse, R4, 0x1 ;  /* 0x0000000433387211 */ /* 0x041fe400078008ff */
[C---:B------:R-:W-:Y:S01]  /*0d30*/  LEA R81, R12.reuse, R79, 0x1 ;  /* 0x0000004f0c517211 */ /* 0x040fe200078e08ff */
[----:B------:R0:W2:Y:S01]  /*0d40*/  LDG.E.U16 R50, [R54.64] ;  /* 0x0000000436327981 */ /* 0x0000a2000c1e1500 */
[----:B------:R-:W-:Y:S02]  /*0d50*/  LEA.HI.X.SX32 R57, R51, R2, 0x1, P0 ;  /* 0x0000000233397211 */ /* 0x000fe400000f0eff */
[----:B---3--:R-:W-:Y:S01]  /*0d60*/  LEA R58, P0, R67, R4, 0x1 ;  /* 0x00000004433a7211 */ /* 0x008fe200078008ff */
[C---:B------:R-:W-:Y:S01]  /*0d70*/  IMAD R83, R12.reuse, 0x2, R81 ;  /* 0x000000020c537824 */ /* 0x040fe200078e0251 */
[-C--:B------:R-:W-:Y:S01]  /*0d80*/  LEA.HI.X.SX32 R63, R65, R2.reuse, 0x1, P1 ;  /* 0x00000002413f7211 */ /* 0x080fe200008f0eff */
[----:B------:R3:W2:Y:S01]  /*0d90*/  LDG.E.U16 R51, [R56.64] ;  /* 0x0000000438337981 */ /* 0x0006a2000c1e1500 */
[----:B------:R-:W-:Y:S01]  /*0da0*/  LEA.HI.X.SX32 R59, R67, R2, 0x1, P0 ;  /* 0x00000002433b7211 */ /* 0x000fe200000f0eff */
[----:B------:R-:W-:Y:S01]  /*0db0*/  IMAD R85, R12, 0x2, R83 ;  /* 0x000000020c557824 */ /* 0x000fe200078e0253 */
[-C--:B-1----:R-:W-:Y:S01]  /*0dc0*/  LEA R60, P0, R69, R4.reuse, 0x1 ;  /* 0x00000004453c7211 */ /* 0x082fe200078008ff */
[----:B------:R1:W2:Y:S01]  /*0dd0*/  LDG.E.U16 R49, [R62.64] ;  /* 0x000000043e317981 */ /* 0x0002a2000c1e1500 */
[----:B------:R-:W-:-:S02]  /*0de0*/  LEA R64, P1, R53, R4, 0x1 ;  /* 0x0000000435407211 */ /* 0x000fc400078208ff */
[-C--:B------:R-:W-:Y:S01]  /*0df0*/  LEA.HI.X.SX32 R61, R69, R2.reuse, 0x1, P0 ;  /* 0x00000002453d7211 */ /* 0x080fe200000f0eff */
[----:B------:R3:W2:Y:S01]  /*0e00*/  LDG.E.U16 R52, [R58.64] ;  /* 0x000000043a347981 */ /* 0x0006a2000c1e1500 */
[C---:B------:R-:W-:Y:S02]  /*0e10*/  LEA R87, R12.reuse, R85, 0x1 ;  /* 0x000000550c577211 */ /* 0x040fe400078e08ff */
[----:B------:R-:W-:Y:S01]  /*0e20*/  LEA.HI.X.SX32 R65, R53, R2, 0x1, P1 ;  /* 0x0000000235417211 */ /* 0x000fe200008f0eff */
[----:B0-----:R0:W2:Y:S01]  /*0e30*/  LDG.E.U16 R54, [R60.64] ;  /* 0x000000043c367981 */ /* 0x0010a2000c1e1500 */
[C---:B-1----:R-:W-:Y:S01]  /*0e40*/  LEA R62, P0, R71.reuse, R4, 0x1 ;  /* 0x00000004473e7211 */ /* 0x042fe200078008ff */
[----:B------:R-:W-:Y:S02]  /*0e50*/  IMAD R89, R12, 0x2, R87 ;  /* 0x000000020c597824 */ /* 0x000fe400078e0257 */
[----:B------:R1:W2:Y:S01]  /*0e60*/  LDG.E.U16 R53, [R64.64] ;  /* 0x0000000440357981 */ /* 0x0002a2000c1e1500 */
[----:B------:R-:W-:-:S02]  /*0e70*/  LEA.HI.X.SX32 R63, R71, R2, 0x1, P0 ;  /* 0x00000002473f7211 */ /* 0x000fc400000f0eff */
[-C--:B------:R-:W-:Y:S01]  /*0e80*/  LEA R66, P0, R73, R4.reuse, 0x1 ;  /* 0x0000000449427211 */ /* 0x080fe200078008ff */
[C---:B------:R-:W-:Y:S01]  /*0e90*/  IMAD R91, R12.reuse, 0x2, R89 ;  /* 0x000000020c5b7824 */ /* 0x040fe200078e0259 */
[----:B------:R-:W-:Y:S01]  /*0ea0*/  LEA R68, P1, R75, R4, 0x1 ;  /* 0x000000044b447211 */ /* 0x000fe200078208ff */
[----:B------:R0:W2:Y:S01]  /*0eb0*/  LDG.E.U16 R55, [R62.64] ;  /* 0x000000043e377981 */ /* 0x0000a2000c1e1500 */
[----:B------:R-:W-:Y:S02]  /*0ec0*/  LEA.HI.X.SX32 R67, R73, R2, 0x1, P0 ;  /* 0x0000000249437211 */ /* 0x000fe400000f0eff */
[C---:B-1----:R-:W-:Y:S02]  /*0ed0*/  LEA R64, P0, R77.reuse, R4, 0x1 ;  /* 0x000000044d407211 */ /* 0x042fe400078008ff */
[----:B------:R-:W-:Y:S01]  /*0ee0*/  LEA R93, R12, R91, 0x1 ;  /* 0x0000005b0c5d7211 */ /* 0x000fe200078e08ff */
[----:B---3--:R1:W3:Y:S01]  /*0ef0*/  LDG.E.U16 R56, [R66.64] ;  /* 0x0000000442387981 */ /* 0x0082e2000c1e1500 */
[----:B------:R-:W-:-:S02]  /*0f00*/  LEA.HI.X.SX32 R65, R77, R2, 0x1, P0 ;  /* 0x000000024d417211 */ /* 0x000fc400000f0eff */
[----:B------:R-:W-:Y:S02]  /*0f10*/  LEA R70, P0, R79, R4, 0x1 ;  /* 0x000000044f467211 */ /* 0x000fe400078008ff */
[-C--:B------:R-:W-:Y:S01]  /*0f20*/  LEA.HI.X.SX32 R69, R75, R2.reuse, 0x1, P1 ;  /* 0x000000024b457211 */ /* 0x080fe200008f0eff */
[----:B------:R0:W2:Y:S01]  /*0f30*/  LDG.E.U16 R58, [R64.64] ;  /* 0x00000004403a7981 */ /* 0x0000a2000c1e1500 */
[----:B------:R-:W-:Y:S01]  /*0f40*/  LEA.HI.X.SX32 R71, R79, R2, 0x1, P0 ;  /* 0x000000024f477211 */ /* 0x000fe200000f0eff */
[C---:B------:R-:W-:Y:S01]  /*0f50*/  IMAD R79, R12.reuse, 0x2, R93 ;  /* 0x000000020c4f7824 */ /* 0x040fe200078e025d */
[C---:B------:R-:W-:Y:S01]  /*0f60*/  LEA R72, P0, R81.reuse, R4, 0x1 ;  /* 0x0000000451487211 */ /* 0x040fe200078008ff */
[----:B------:R1:W2:Y:S02]  /*0f70*/  LDG.E.U16 R57, [R68.64] ;  /* 0x0000000444397981 */ /* 0x0002a4000c1e1500 */
[----:B------:R-:W-:Y:S01]  /*0f80*/  IMAD R95, R12, 0x2, R79 ;  /* 0x000000020c5f7824 */ /* 0x000fe200078e024f */
[----:B------:R-:W-:Y:S01]  /*0f90*/  LEA.HI.X.SX32 R73, R81, R2, 0x1, P0 ;  /* 0x0000000251497211 */ /* 0x000fe200000f0eff */
[----:B------:R4:W2:Y:S01]  /*0fa0*/  LDG.E.U16 R59, [R70.64] ;  /* 0x00000004463b7981 */ /* 0x0008a2000c1e1500 */
[----:B------:R-:W-:-:S02]  /*0fb0*/  LEA R74, P1, R83, R4, 0x1 ;  /* 0x00000004534a7211 */ /* 0x000fc400078208ff */
[C---:B------:R-:W-:Y:S01]  /*0fc0*/  LEA R81, R12.reuse, R95, 0x1 ;  /* 0x0000005f0c517211 */ /* 0x040fe200078e08ff */
[----:B0-----:R0:W2:Y:S01]  /*0fd0*/  LDG.E.U16 R60, [R72.64] ;  /* 0x00000004483c7981 */ /* 0x0010a2000c1e1500 */
[----:B------:R-:W-:Y:S02]  /*0fe0*/  LEA.HI.X.SX32 R75, R83, R2, 0x1, P1 ;  /* 0x00000002534b7211 */ /* 0x000fe400008f0eff */
[-C--:B-1----:R-:W-:Y:S01]  /*0ff0*/  LEA R66, P0, R85, R4.reuse, 0x1 ;  /* 0x0000000455427211 */ /* 0x082fe200078008ff */
[C---:B------:R-:W-:Y:S01]  /*1000*/  IMAD R83, R12.reuse, 0x2, R81 ;  /* 0x000000020c537824 */ /* 0x040fe200078e0251 */
[----:B------:R-:W-:Y:S01]  /*1010*/  LEA R76, P1, R91, R4, 0x1 ;  /* 0x000000045b4c7211 */ /* 0x000fe200078208ff */
[----:B------:R1:W2:Y:S01]  /*1020*/  LDG.E.U16 R61, [R74.64] ;  /* 0x000000044a3d7981 */ /* 0x0002a2000c1e1500 */
[----:B------:R-:W-:Y:S02]  /*1030*/  LEA.HI.X.SX32 R67, R85, R2, 0x1, P0 ;  /* 0x0000000255437211 */ /* 0x000fe400000f0eff */
[----:B------:R-:W-:-:S02]  /*1040*/  LEA R85, R12, R83, 0x1 ;  /* 0x000000530c557211 */ /* 0x000fc400078e08ff */
[C---:B------:R-:W-:Y:S01]  /*1050*/  LEA R68, P0, R87.reuse, R4, 0x1 ;  /* 0x0000000457447211 */ /* 0x040fe200078008ff */
[----:B------:R0:W2:Y:S02]  /*1060*/  LDG.E.U16 R62, [R66.64] ;  /* 0x00000004423e7981 */ /* 0x0000a4000c1e1500 */
[----:B------:R-:W-:Y:S01]  /*1070*/  IMAD R97, R12, 0x2, R85 ;  /* 0x000000020c617824 */ /* 0x000fe200078e0255 */
[----:B------:R-:W-:-:S04]  /*1080*/  LEA.HI.X.SX32 R69, R87, R2, 0x1, P0 ;  /* 0x0000000257457211 */ /* 0x000fc800000f0eff */
[----:B------:R-:W-:Y:S01]  /*1090*/  LEA R87, R12, R97, 0x1 ;  /* 0x000000610c577211 */ /* 0x000fe200078e08ff */
[----:B------:R0:W2:Y:S01]  /*10a0*/  LDG.E.U16 R63, [R68.64] ;  /* 0x00000004443f7981 */ /* 0x0000a2000c1e1500 */
[----:B----4-:R-:W-:-:S03]  /*10b0*/  LEA R70, P0, R89, R4, 0x1 ;  /* 0x0000000459467211 */ /* 0x010fc600078008ff */
[----:B------:R-:W-:Y:S01]  /*10c0*/  IMAD R99, R12, 0x2, R87 ;  /* 0x000000020c637824 */ /* 0x000fe200078e0257 */
[----:B------:R-:W-:-:S04]  /*10d0*/  LEA.HI.X.SX32 R71, R89, R2, 0x1, P0 ;  /* 0x0000000259477211 */ /* 0x000fc800000f0eff */
[C---:B------:R-:W-:Y:S01]  /*10e0*/  LEA R89, R12.reuse, R99, 0x1 ;  /* 0x000000630c597211 */ /* 0x040fe200078e08ff */
[----:B------:R4:W2:Y:S01]  /*10f0*/  LDG.E.U16 R64, [R70.64] ;  /* 0x0000000446407981 */ /* 0x0008a2000c1e1500 */
[----:B------:R-:W-:Y:S02]  /*1100*/  LEA.HI.X.SX32 R77, R91, R2, 0x1, P1 ;  /* 0x000000025b4d7211 */ /* 0x000fe400008f0eff */
[C---:B0-----:R-:W-:Y:S01]  /*1110*/  LEA R72, P0, R93.reuse, R4, 0x1 ;  /* 0x000000045d487211 */ /* 0x041fe200078008ff */
[C---:B------:R-:W-:Y:S02]  /*1120*/  IMAD R91, R12.reuse, 0x2, R89 ;  /* 0x000000020c5b7824 */ /* 0x040fe400078e0259 */
[----:B------:R0:W2:Y:S01]  /*1130*/  LDG.E.U16 R65, [R76.64] ;  /* 0x000000044c417981 */ /* 0x0000a2000c1e1500 */
[----:B------:R-:W-:Y:S02]  /*1140*/  LEA.HI.X.SX32 R73, R93, R2, 0x1, P0 ;  /* 0x000000025d497211 */ /* 0x000fe400000f0eff */
[----:B------:R-:W-:-:S02]  /*1150*/  LEA R93, R12, R91, 0x1 ;  /* 0x0000005b0c5d7211 */ /* 0x000fc400078e08ff */
[C---:B-1----:R-:W-:Y:S01]  /*1160*/  LEA R74, P0, R79.reuse, R4, 0x1 ;  /* 0x000000044f4a7211 */ /* 0x042fe200078008ff */
[----:B------:R1:W2:Y:S02]  /*1170*/  LDG.E.U16 R66, [R72.64] ;  /* 0x0000000448427981 */ /* 0x0002a4000c1e1500 */
[C---:B------:R-:W-:Y:S01]  /*1180*/  IMAD R101, R12.reuse, 0x2, R93 ;  /* 0x000000020c657824 */ /* 0x040fe200078e025d */
[----:B------:R-:W-:Y:S02]  /*1190*/  LEA.HI.X.SX32 R75, R79, R2, 0x1, P0 ;  /* 0x000000024f4b7211 */ /* 0x000fe400000f0eff */
[C---:B------:R-:W-:Y:S02]  /*11a0*/  LEA R78, P0, R95.reuse, R4, 0x1 ;  /* 0x000000045f4e7211 */ /* 0x040fe400078008ff */
[----:B------:R-:W-:Y:S01]  /*11b0*/  LEA R103, R12, R101, 0x1 ;  /* 0x000000650c677211 */ /* 0x000fe200078e08ff */
[----:B------:R1:W2:Y:S01]  /*11c0*/  LDG.E.U16 R67, [R74.64] ;  /* 0x000000044a437981 */ /* 0x0002a2000c1e1500 */
[----:B------:R-:W-:-:S03]  /*11d0*/  LEA.HI.X.SX32 R79, R95, R2, 0x1, P0 ;  /* 0x000000025f4f7211 */ /* 0x000fc600000f0eff */
[C---:B------:R-:W-:Y:S01]  /*11e0*/  IMAD R95, R12.reuse, 0x2, R103 ;  /* 0x000000020c5f7824 */ /* 0x040fe200078e0267 */
[----:B0-----:R-:W-:Y:S01]  /*11f0*/  LEA R76, P0, R83, R4, 0x1 ;  /* 0x00000004534c7211 */ /* 0x001fe200078008ff */
[----:B------:R0:W2:Y:S03]  /*1200*/  LDG.E.U16 R68, [R78.64] ;  /* 0x000000044e447981 */ /* 0x0000a6000c1e1500 */
[----:B------:R-:W-:-:S05]  /*1210*/  LEA R105, R12, R95, 0x1 ;  /* 0x0000005f0c697211 */ /* 0x000fca00078e08ff */
[----:B------:R-:W-:-:S05]  /*1220*/  IMAD R107, R12, 0x2, R105 ;  /* 0x000000020c6b7824 */ /* 0x000fca00078e0269 */
[----:B------:R-:W-:-:S05]  /*1230*/  LEA R109, R12, R107, 0x1 ;  /* 0x0000006b0c6d7211 */ /* 0x000fca00078e08ff */
[----:B------:R-:W-:-:S05]  /*1240*/  IMAD R111, R12, 0x2, R109 ;  /* 0x000000020c6f7824 */ /* 0x000fca00078e026d */
[----:B------:R-:W-:-:S05]  /*1250*/  LEA R113, R12, R111, 0x1 ;  /* 0x0000006f0c717211 */ /* 0x000fca00078e08ff */
[C---:B------:R-:W-:Y:S01]  /*1260*/  IMAD R115, R12.reuse, 0x2, R113 ;  /* 0x000000020c737824 */ /* 0x040fe200078e0271 */
[----:B------:R-:W-:Y:S02]  /*1270*/  LEA.HI.X.SX32 R77, R83, R2, 0x1, P0 ;  /* 0x00000002534d7211 */ /* 0x000fe400000f0eff */
[C---:B------:R-:W-:Y:S02]  /*1280*/  LEA R82, P0, R85.reuse, R4, 0x1 ;  /* 0x0000000455527211 */ /* 0x040fe400078008ff */
[C---:B------:R-:W-:Y:S01]  /*1290*/  LEA R117, R12.reuse, R115, 0x1 ;  /* 0x000000730c757211 */ /* 0x040fe200078e08ff */
[----:B----4-:R4:W2:Y:S01]  /*12a0*/  LDG.E.U16 R70, [R76.64] ;  /* 0x000000044c467981 */ /* 0x0108a2000c1e1500 */
[----:B------:R-:W-:Y:S02]  /*12b0*/  LEA.HI.X.SX32 R83, R85, R2, 0x1, P0 ;  /* 0x0000000255537211 */ /* 0x000fe400000f0eff */
[-C--:B------:R-:W-:Y:S01]  /*12c0*/  LEA R80, P1, R81, R4.reuse, 0x1 ;  /* 0x0000000451507211 */ /* 0x080fe200078208ff */
[----:B------:R-:W-:Y:S01]  /*12d0*/  IMAD R119, R12, 0x2, R117 ;  /* 0x000000020c777824 */ /* 0x000fe200078e0275 */
[----:B------:R-:W-:Y:S01]  /*12e0*/  LEA R84, P0, R97, R4, 0x1 ;  /* 0x0000000461547211 */ /* 0x000fe200078008ff */
[----:B------:R1:W2:Y:S01]  /*12f0*/  LDG.E.U16 R71, [R82.64] ;  /* 0x0000000452477981 */ /* 0x0002a2000c1e1500 */
[----:B------:R-:W-:-:S02]  /*1300*/  LEA.HI.X.SX32 R81, R81, R2, 0x1, P1 ;  /* 0x0000000251517211 */ /* 0x000fc400008f0eff */
[----:B------:R-:W-:Y:S02]  /*1310*/  LEA.HI.X.SX32 R85, R97, R2, 0x1, P0 ;  /* 0x0000000261557211 */ /* 0x000fe400000f0eff */
[C---:B0-----:R-:W-:Y:S01]  /*1320*/  LEA R78, P0, R99.reuse, R4, 0x1 ;  /* 0x00000004634e7211 */ /* 0x041fe200078008ff */
[----:B------:R0:W2:Y:S01]  /*1330*/  LDG.E.U16 R69, [R80.64] ;  /* 0x0000000450457981 */ /* 0x0000a2000c1e1500 */
[C---:B------:R-:W-:Y:S02]  /*1340*/  LEA R121, R12.reuse, R119, 0x1 ;  /* 0x000000770c797211 */ /* 0x040fe400078e08ff */
[----:B------:R-:W-:Y:S01]  /*1350*/  LEA.HI.X.SX32 R79, R99, R2, 0x1, P0 ;  /* 0x00000002634f7211 */ /* 0x000fe200000f0eff */
[----:B-1----:R1:W2:Y:S02]  /*1360*/  LDG.E.U16 R72, [R84.64] ;  /* 0x0000000454487981 */ /* 0x0022a4000c1e1500 */
[----:B------:R-:W-:Y:S02]  /*1370*/  IMAD R123, R12, 0x2, R121 ;  /* 0x000000020c7b7824 */ /* 0x000fe400078e0279 */
[----:B------:R1:W2:Y:S01]  /*1380*/  LDG.E.U16 R74, [R78.64] ;  /* 0x000000044e4a7981 */ /* 0x0002a2000c1e1500 */
[----:B0-----:R-:W-:-:S02]  /*1390*/  LEA R80, P0, R89, R4, 0x1 ;  /* 0x0000000459507211 */ /* 0x001fc400078008ff */
[C---:B------:R-:W-:Y:S02]  /*13a0*/  LEA R125, R12.reuse, R123, 0x1 ;  /* 0x0000007b0c7d7211 */ /* 0x040fe400078e08ff */
[----:B------:R-:W-:Y:S02]  /*13b0*/  LEA.HI.X.SX32 R81, R89, R2, 0x1, P0 ;  /* 0x0000000259517211 */ /* 0x000fe400000f0eff */
[C---:B------:R-:W-:Y:S01]  /*13c0*/  LEA R82, P0, R91.reuse, R4, 0x1 ;  /* 0x000000045b527211 */ /* 0x040fe200078008ff */
[----:B------:R-:W-:Y:S02]  /*13d0*/  IMAD R127, R12, 0x2, R125 ;  /* 0x000000020c7f7824 */ /* 0x000fe400078e027d */
[----:B------:R0:W2:Y:S01]  /*13e0*/  LDG.E.U16 R75, [R80.64] ;  /* 0x00000004504b7981 */ /* 0x0000a2000c1e1500 */
[----:B------:R-:W-:Y:S02]  /*13f0*/  LEA.HI.X.SX32 R83, R91, R2, 0x1, P0 ;  /* 0x000000025b537211 */ /* 0x000fe400000f0eff */
[----:B-1----:R-:W-:-:S02]  /*1400*/  LEA R84, P0, R101, R4, 0x1 ;  /* 0x0000000465547211 */ /* 0x002fc400078008ff */
[----:B------:R-:W-:Y:S01]  /*1410*/  LEA R86, P1, R87, R4, 0x1 ;  /* 0x0000000457567211 */ /* 0x000fe200078208ff */
[----:B----4-:R1:W4:Y:S01]  /*1420*/  LDG.E.U16 R76, [R82.64] ;  /* 0x00000004524c7981 */ /* 0x010322000c1e1500 */
[----:B------:R-:W-:Y:S02]  /*1430*/  LEA.HI.X.SX32 R85, R101, R2, 0x1, P0 ;  /* 0x0000000265557211 */ /* 0x000fe400000f0eff */
[C---:B------:R-:W-:Y:S02]  /*1440*/  LEA R101, R12.reuse, R127, 0x1 ;  /* 0x0000007f0c657211 */ /* 0x040fe400078e08ff */
[C---:B------:R-:W-:Y:S01]  /*1450*/  LEA R78, P0, R103.reuse, R4, 0x1 ;  /* 0x00000004674e7211 */ /* 0x040fe200078008ff */
[----:B------:R1:W2:Y:S02]  /*1460*/  LDG.E.U16 R88, [R84.64] ;  /* 0x0000000454587981 */ /* 0x0002a4000c1e1500 */
[----:B------:R-:W-:Y:S01]  /*1470*/  IMAD R129, R12, 0x2, R101 ;  /* 0x000000020c817824 */ /* 0x000fe200078e0265 */
[----:B------:R-:W-:-:S02]  /*1480*/  LEA.HI.X.SX32 R79, R103, R2, 0x1, P0 ;  /* 0x00000002674f7211 */ /* 0x000fc400000f0eff */
[C---:B0-----:R-:W-:Y:S02]  /*1490*/  LEA R80, P0, R95.reuse, R4, 0x1 ;  /* 0x000000045f507211 */ /* 0x041fe400078008ff */
[----:B------:R-:W-:Y:S01]  /*14a0*/  LEA R131, R12, R129, 0x1 ;  /* 0x000000810c837211 */ /* 0x000fe200078e08ff */
[----:B------:R0:W2:Y:S01]  /*14b0*/  LDG.E.U16 R89, [R78.64] ;  /* 0x000000044e597981 */ /* 0x0000a2000c1e1500 */
[----:B------:R-:W-:-:S03]  /*14c0*/  LEA.HI.X.SX32 R81, R95, R2, 0x1, P0 ;  /* 0x000000025f517211 */ /* 0x000fc600000f0eff */
[C---:B------:R-:W-:Y:S01]  /*14d0*/  IMAD R95, R12.reuse, 0x2, R131 ;  /* 0x000000020c5f7824 */ /* 0x040fe200078e0283 */
[----:B------:R-:W-:Y:S01]  /*14e0*/  LEA.HI.X.SX32 R87, R87, R2, 0x1, P1 ;  /* 0x0000000257577211 */ /* 0x000fe200008f0eff */
[----:B------:R0:W2:Y:S03]  /*14f0*/  LDG.E.U16 R92, [R80.64] ;  /* 0x00000004505c7981 */ /* 0x0000a6000c1e1500 */
[----:B------:R-:W-:Y:S01]  /*1500*/  LEA R133, R12, R95, 0x1 ;  /* 0x0000005f0c857211 */ /* 0x000fe200078e08ff */
[----:B------:R0:W3:Y:S01]  /*1510*/  LDG.E.U16 R73, [R86.64] ;  /* 0x0000000456497981 */ /* 0x0000e2000c1e1500 */
[----:B------:R-:W-:-:S03]  /*1520*/  LEA R90, P1, R93, R4, 0x1 ;  /* 0x000000045d5a7211 */ /* 0x000fc600078208ff */
[C---:B------:R-:W-:Y:S01]  /*1530*/  IMAD R135, R12.reuse, 0x2, R133 ;  /* 0x000000020c877824 */ /* 0x040fe200078e0285 */
[----:B------:R-:W-:Y:S02]  /*1540*/  LEA.HI.X.SX32 R91, R93, R2, 0x1, P1 ;  /* 0x000000025d5b7211 */ /* 0x000fe400008f0eff */
[-C--:B-1----:R-:W-:Y:S02]  /*1550*/  LEA R82, P1, R105, R4.reuse, 0x1 ;  /* 0x0000000469527211 */ /* 0x082fe400078208ff */
[C---:B------:R-:W-:Y:S01]  /*1560*/  LEA R137, R12.reuse, R135, 0x1 ;  /* 0x000000870c897211 */ /* 0x040fe200078e08ff */
[----:B------:R1:W3:Y:S01]  /*1570*/  LDG.E.U16 R77, [R90.64] ;  /* 0x000000045a4d7981 */ /* 0x0002e2000c1e1500 */
[----:B0-----:R-:W-:Y:S02]  /*1580*/  LEA R86, P0, R107, R4, 0x1 ;  /* 0x000000046b567211 */ /* 0x001fe400078008ff */
[-C--:B------:R-:W-:Y:S01]  /*1590*/  LEA.HI.X.SX32 R83, R105, R2.reuse, 0x1, P1 ;  /* 0x0000000269537211 */ /* 0x080fe200008f0eff */
[----:B------:R-:W-:Y:S01]  /*15a0*/  IMAD R105, R12, 0x2, R137 ;  /* 0x000000020c697824 */ /* 0x000fe200078e0289 */
[----:B------:R-:W-:-:S02]  /*15b0*/  LEA.HI.X.SX32 R87, R107, R2, 0x1, P0 ;  /* 0x000000026b577211 */ /* 0x000fc400000f0eff */
[C---:B------:R-:W-:Y:S01]  /*15c0*/  LEA R84, P0, R109.reuse, R4, 0x1 ;  /* 0x000000046d547211 */ /* 0x040fe200078008ff */
[----:B------:R0:W3:Y:S01]  /*15d0*/  LDG.E.U16 R93, [R82.64] ;  /* 0x00000004525d7981 */ /* 0x0000e2000c1e1500 */
[C---:B------:R-:W-:Y:S02]  /*15e0*/  LEA R139, R12.reuse, R105, 0x1 ;  /* 0x000000690c8b7211 */ /* 0x040fe400078e08ff */
[----:B------:R-:W-:Y:S01]  /*15f0*/  LEA.HI.X.SX32 R85, R109, R2, 0x1, P0 ;  /* 0x000000026d557211 */ /* 0x000fe200000f0eff */
[----:B------:R0:W3:Y:S01]  /*1600*/  LDG.E.U16 R96, [R86.64] ;  /* 0x0000000456607981 */ /* 0x0000e2000c1e1500 */
[-C--:B------:R-:W-:Y:S01]  /*1610*/  LEA R78, P0, R111, R4.reuse, 0x1 ;  /* 0x000000046f4e7211 */ /* 0x080fe200078008ff */
[----:B------:R-:W-:Y:S01]  /*1620*/  IMAD R141, R12, 0x2, R139 ;  /* 0x000000020c8d7824 */ /* 0x000fe200078e028b */
[----:B-1----:R-:W-:Y:S01]  /*1630*/  LEA R90, P1, R113, R4, 0x1 ;  /* 0x00000004715a7211 */ /* 0x002fe200078208ff */
[----:B------:R1:W3:Y:S01]  /*1640*/  LDG.E.U16 R97, [R84.64] ;  /* 0x0000000454617981 */ /* 0x0002e2000c1e1500 */
[----:B------:R-:W-:-:S02]  /*1650*/  LEA.HI.X.SX32 R79, R111, R2, 0x1, P0 ;  /* 0x000000026f4f7211 */ /* 0x000fc400000f0eff */
[----:B------:R-:W-:Y:S02]  /*1660*/  LEA R80, P0, R115, R4, 0x1 ;  /* 0x0000000473507211 */ /* 0x000fe400078008ff */
[-C--:B------:R-:W-:Y:S01]  /*1670*/  LEA.HI.X.SX32 R91, R113, R2.reuse, 0x1, P1 ;  /* 0x00000002715b7211 */ /* 0x080fe200008f0eff */
[----:B------:R1:W3:Y:S01]  /*1680*/  LDG.E.U16 R98, [R78.64] ;  /* 0x000000044e627981 */ /* 0x0002e2000c1e1500 */
[----:B------:R-:W-:Y:S02]  /*1690*/  LEA.HI.X.SX32 R81, R115, R2, 0x1, P0 ;  /* 0x0000000273517211 */ /* 0x000fe400000f0eff */
[----:B------:R-:W-:Y:S01]  /*16a0*/  LEA R115, R12, R141, 0x1 ;  /* 0x0000008d0c737211 */ /* 0x000fe200078e08ff */
[----:B------:R1:W3:Y:S01]  /*16b0*/  LDG.E.U16 R99, [R90.64] ;  /* 0x000000045a637981 */ /* 0x0002e2000c1e1500 */
[----:B0-----:R-:W-:-:S03]  /*16c0*/  LEA R82, P0, R117, R4, 0x1 ;  /* 0x0000000475527211 */ /* 0x001fc600078008ff */
[C---:B------:R-:W-:Y:S01]  /*16d0*/  IMAD R109, R12.reuse, 0x2, R115 ;  /* 0x000000020c6d7824 */ /* 0x040fe200078e0273 */
[----:B------:R-:W-:Y:S01]  /*16e0*/  LEA.HI.X.SX32 R83, R117, R2, 0x1, P0 ;  /* 0x0000000275537211 */ /* 0x000fe200000f0eff */
[----:B------:R0:W3:Y:S03]  /*16f0*/  LDG.E.U16 R102, [R80.64] ;  /* 0x0000000450667981 */ /* 0x0000e6000c1e1500 */
[----:B------:R-:W-:Y:S01]  /*1700*/  LEA R117, R12, R109, 0x1 ;  /* 0x0000006d0c757211 */ /* 0x000fe200078e08ff */
[----:B------:R0:W3:Y:S01]  /*1710*/  LDG.E.U16 R103, [R82.64] ;  /* 0x0000000452677981 */ /* 0x0000e2000c1e1500 */
[----:B-1----:R-:W-:-:S03]  /*1720*/  LEA R84, P0, R119, R4, 0x1 ;  /* 0x0000000477547211 */ /* 0x002fc600078008ff */
[C---:B------:R-:W-:Y:S01]  /*1730*/  IMAD R143, R12.reuse, 0x2, R117 ;  /* 0x000000020c8f7824 */ /* 0x040fe200078e0275 */
[----:B------:R-:W-:Y:S02]  /*1740*/  LEA.HI.X.SX32 R85, R119, R2, 0x1, P0 ;  /* 0x0000000277557211 */ /* 0x000fe400000f0eff */
[C---:B------:R-:W-:Y:S02]  /*1750*/  LEA R86, P1, R121.reuse, R4, 0x1 ;  /* 0x0000000479567211 */ /* 0x040fe400078208ff */
[C---:B------:R-:W-:Y:S01]  /*1760*/  LEA R119, R12.reuse, R143, 0x1 ;  /* 0x0000008f0c777211 */ /* 0x040fe200078e08ff */
[----:B------:R1:W3:Y:S01]  /*1770*/  LDG.E.U16 R104, [R84.64] ;  /* 0x0000000454687981 */ /* 0x0002e2000c1e1500 */
[----:B------:R-:W-:Y:S02]  /*1780*/  LEA.HI.X.SX32 R87, R121, R2, 0x1, P1 ;  /* 0x0000000279577211 */ /* 0x000fe400008f0eff */
[----:B------:R-:W-:Y:S01]  /*1790*/  LEA R78, P0, R123, R4, 0x1 ;  /* 0x000000047b4e7211 */ /* 0x000fe200078008ff */
[----:B------:R-:W-:-:S02]  /*17a0*/  IMAD R121, R12, 0x2, R119 ;  /* 0x000000020c797824 */ /* 0x000fc400078e0277 */
[----:B------:R1:W3:Y:S01]  /*17b0*/  LDG.E.U16 R107, [R86.64] ;  /* 0x00000004566b7981 */ /* 0x0002e2000c1e1500 */
[----:B------:R-:W-:Y:S02]  /*17c0*/  LEA.HI.X.SX32 R79, R123, R2, 0x1, P0 ;  /* 0x000000027b4f7211 */ /* 0x000fe400000f0eff */
[C---:B0-----:R-:W-:Y:S02]  /*17d0*/  LEA R80, P0, R125.reuse, R4, 0x1 ;  /* 0x000000047d507211 */ /* 0x041fe400078008ff */
[----:B------:R-:W-:Y:S01]  /*17e0*/  LEA R123, R12, R121, 0x1 ;  /* 0x000000790c7b7211 */ /* 0x000fe200078e08ff */
[----:B------:R0:W3:Y:S01]  /*17f0*/  LDG.E.U16 R106, [R78.64] ;  /* 0x000000044e6a7981 */ /* 0x0000e2000c1e1500 */
[----:B------:R-:W-:-:S03]  /*1800*/  LEA.HI.X.SX32 R81, R125, R2, 0x1, P0 ;  /* 0x000000027d517211 */ /* 0x000fc600000f0eff */
[C---:B------:R-:W-:Y:S01]  /*1810*/  IMAD R125, R12.reuse, 0x2, R123 ;  /* 0x000000020c7d7824 */ /* 0x040fe200078e027b */
[C---:B------:R-:W-:Y:S01]  /*1820*/  LEA R82, P0, R127.reuse, R4, 0x1 ;  /* 0x000000047f527211 */ /* 0x040fe200078008ff */
[----:B------:R0:W4:Y:S03]  /*1830*/  LDG.E.U16 R108, [R80.64] ;  /* 0x00000004506c7981 */ /* 0x000126000c1e1500 */
[C---:B------:R-:W-:Y:S02]  /*1840*/  LEA R145, R12.reuse, R125, 0x1 ;  /* 0x0000007d0c917211 */ /* 0x040fe400078e08ff */
[----:B------:R-:W-:Y:S02]  /*1850*/  LEA.HI.X.SX32 R83, R127, R2, 0x1, P0 ;  /* 0x000000027f537211 */ /* 0x000fe400000f0eff */
[-C--:B-1----:R-:W-:Y:S01]  /*1860*/  LEA R84, P1, R101, R4.reuse, 0x1 ;  /* 0x0000000465547211 */ /* 0x082fe200078208ff */
[----:B------:R-:W-:Y:S01]  /*1870*/  IMAD R127, R12, 0x2, R145 ;  /* 0x000000020c7f7824 */ /* 0x000fe200078e0291 */
[----:B------:R-:W-:Y:S01]  /*1880*/  LEA R86, P0, R129, R4, 0x1 ;  /* 0x0000000481567211 */ /* 0x000fe200078008ff */
[----:B------:R1:W4:Y:S01]  /*1890*/  LDG.E.U16 R110, [R82.64] ;  /* 0x00000004526e7981 */ /* 0x000322000c1e1500 */
[----:B------:R-:W-:-:S02]  /*18a0*/  LEA.HI.X.SX32 R85, R101, R2, 0x1, P1 ;  /* 0x0000000265557211 */ /* 0x000fc400008f0eff */
[C---:B------:R-:W-:Y:S02]  /*18b0*/  LEA R101, R12.reuse, R127, 0x1 ;  /* 0x0000007f0c657211 */ /* 0x040fe400078e08ff */
[----:B------:R-:W-:Y:S01]  /*18c0*/  LEA.HI.X.SX32 R87, R129, R2, 0x1, P0 ;  /* 0x0000000281577211 */ /* 0x000fe200000f0eff */
[----:B------:R0:W4:Y:S02]  /*18d0*/  LDG.E.U16 R111, [R84.64] ;  /* 0x00000004546f7981 */ /* 0x000124000c1e1500 */
[C---:B------:R-:W-:Y:S01]  /*18e0*/  IMAD R129, R12.reuse, 0x2, R101 ;  /* 0x000000020c817824 */ /* 0x040fe200078e0265 */
[----:B------:R-:W-:Y:S01]  /*18f0*/  LEA R90, P0, R131, R4, 0x1 ;  /* 0x00000004835a7211 */ /* 0x000fe200078008ff */
[----:B------:R1:W5:Y:S03]  /*1900*/  LDG.E.U16 R112, [R86.64] ;  /* 0x0000000456707981 */ /* 0x000366000c1e1500 */
[----:B------:R-:W-:-:S02]  /*1910*/  LEA R147, R12, R129, 0x1 ;  /* 0x000000810c937211 */ /* 0x000fc400078e08ff */
[----:B------:R-:W-:Y:S02]  /*1920*/  LEA.HI.X.SX32 R91, R131, R2, 0x1, P0 ;  /* 0x00000002835b7211 */ /* 0x000fe400000f0eff */
[-C--:B0-----:R-:W-:Y:S01]  /*1930*/  LEA R78, P1, R95, R4.reuse, 0x1 ;  /* 0x000000045f4e7211 */ /* 0x081fe200078208ff */
[C---:B------:R-:W-:Y:S01]  /*1940*/  IMAD R131, R12.reuse, 0x2, R147 ;  /* 0x000000020c837824 */ /* 0x040fe200078e0293 */
[----:B------:R-:W-:Y:S01]  /*1950*/  LEA R80, P0, R133, R4, 0x1 ;  /* 0x0000000485507211 */ /* 0x000fe200078008ff */
[----:B------:R0:W5:Y:S01]  /*1960*/  LDG.E.U16 R113, [R90.64] ;  /* 0x000000045a717981 */ /* 0x000162000c1e1500 */
[-C--:B------:R-:W-:Y:S02]  /*1970*/  LEA.HI.X.SX32 R79, R95, R2.reuse, 0x1, P1 ;  /* 0x000000025f4f7211 */ /* 0x080fe400008f0eff */
[C---:B------:R-:W-:Y:S02]  /*1980*/  LEA R95, R12.reuse, R131, 0x1 ;  /* 0x000000830c5f7211 */ /* 0x040fe400078e08ff */
[----:B------:R-:W-:Y:S01]  /*1990*/  LEA.HI.X.SX32 R81, R133, R2, 0x1, P0 ;  /* 0x0000000285517211 */ /* 0x000fe200000f0eff */
[----:B------:R0:W5:Y:S02]  /*19a0*/  LDG.E.U16 R114, [R78.64] ;  /* 0x000000044e727981 */ /* 0x000164000c1e1500 */
[C---:B------:R-:W-:Y:S01]  /*19b0*/  IMAD R133, R12.reuse, 0x2, R95 ;  /* 0x000000020c857824 */ /* 0x040fe200078e025f */
[----:B------:R-:W-:Y:S01]  /*19c0*/  LEA R84, P0, R135, R4, 0x1 ;  /* 0x0000000487547211 */ /* 0x000fe200078008ff */
[----:B------:R0:W5:Y:S03]  /*19d0*/  LDG.E.U16 R157, [R80.64] ;  /* 0x00000004509d7981 */ /* 0x000166000c1e1500 */
[----:B------:R-:W-:-:S02]  /*19e0*/  LEA R149, R12, R133, 0x1 ;  /* 0x000000850c957211 */ /* 0x000fc400078e08ff */
[----:B------:R-:W-:Y:S02]  /*19f0*/  LEA.HI.X.SX32 R85, R135, R2, 0x1, P0 ;  /* 0x0000000287557211 */ /* 0x000fe400000f0eff */
[-C--:B-1----:R-:W-:Y:S01]  /*1a00*/  LEA R82, P1, R137, R4.reuse, 0x1 ;  /* 0x0000000489527211 */ /* 0x082fe200078208ff */
        /* <DEDUP_REMOVED lines=8> */
[----:B0-----:R-:W-:Y:S01]  /*1a90*/  LEA R78, P0, R117, R4, 0x1 ;  /* 0x00000004754e7211 */ /* 0x001fe200078008ff */
[----:B------:R0:W5:Y:S03]  /*1aa0*/  LDG.E.U16 R159, [R86.64] ;  /* 0x00000004569f7981 */ /* 0x000166000c1e1500 */
[----:B------:R-:W-:-:S02]  /*1ab0*/  LEA R151, R12, R139, 0x1 ;  /* 0x0000008b0c977211 */ /* 0x000fc400078e08ff */
[----:B------:R-:W-:Y:S02]  /*1ac0*/  LEA.HI.X.SX32 R79, R117, R2, 0x1, P0 ;  /* 0x00000002754f7211 */ /* 0x000fe400000f0eff */
[-C--:B------:R-:W-:Y:S01]  /*1ad0*/  LEA R80, P1, R123, R4.reuse, 0x1 ;  /* 0x000000047b507211 */ /* 0x080fe200078208ff */
[C---:B------:R-:W-:Y:S01]  /*1ae0*/  IMAD R117, R12.reuse, 0x2, R151 ;  /* 0x000000020c757824 */ /* 0x040fe200078e0297 */
[----:B-1----:R-:W-:Y:S01]  /*1af0*/  LEA R84, P0, R101, R4, 0x1 ;  /* 0x0000000465547211 */ /* 0x002fe200078008ff */
[----:B------:R1:W5:Y:S01]  /*1b00*/  LDG.E.U16 R161, [R78.64] ;  /* 0x000000044ea17981 */ /* 0x000362000c1e1500 */
[-C--:B------:R-:W-:Y:S02]  /*1b10*/  LEA.HI.X.SX32 R81, R123, R2.reuse, 0x1, P1 ;  /* 0x000000027b517211 */ /* 0x080fe400008f0eff */
[C---:B------:R-:W-:Y:S02]  /*1b20*/  LEA R123, R12.reuse, R117, 0x1 ;  /* 0x000000750c7b7211 */ /* 0x040fe400078e08ff */
[----:B------:R-:W-:Y:S01]  /*1b30*/  LEA.HI.X.SX32 R85, R101, R2, 0x1, P0 ;  /* 0x0000000265557211 */ /* 0x000fe200000f0eff */
[----:B------:R0:W5:Y:S01]  /*1b40*/  LDG.E.U16 R163, [R80.64] ;  /* 0x0000000450a37981 */ /* 0x000162000c1e1500 */
[-C--:B------:R-:W-:Y:S01]  /*1b50*/  LEA R90, P0, R95, R4.reuse, 0x1 ;  /* 0x000000045f5a7211 */ /* 0x080fe200078008ff */
[----:B------:R-:W-:Y:S01]  /*1b60*/  IMAD R101, R12, 0x2, R123 ;  /* 0x000000020c657824 */ /* 0x000fe200078e027b */
[----:B------:R-:W-:Y:S01]  /*1b70*/  LEA R82, P1, R137, R4, 0x1 ;  /* 0x0000000489527211 */ /* 0x000fe200078208ff */
[----:B------:R0:W5:Y:S01]  /*1b80*/  LDG.E.U16 R165, [R84.64] ;  /* 0x0000000454a57981 */ /* 0x000162000c1e1500 */
[----:B------:R-:W-:-:S02]  /*1b90*/  LEA.HI.X.SX32 R91, R95, R2, 0x1, P0 ;  /* 0x000000025f5b7211 */ /* 0x000fc400000f0eff */
[C---:B-1----:R-:W-:Y:S02]  /*1ba0*/  LEA R78, P0, R123.reuse, R4, 0x1 ;  /* 0x000000047b4e7211 */ /* 0x042fe400078008ff */
[C---:B------:R-:W-:Y:S01]  /*1bb0*/  LEA R153, R12.reuse, R101, 0x1 ;  /* 0x000000650c997211 */ /* 0x040fe200078e08ff */
[----:B------:R1:W5:Y:S01]  /*1bc0*/  LDG.E.U16 R167, [R90.64] ;  /* 0x000000045aa77981 */ /* 0x000362000c1e1500 */
[----:B------:R-:W-:Y:S02]  /*1bd0*/  LEA.HI.X.SX32 R79, R123, R2, 0x1, P0 ;  /* 0x000000027b4f7211 */ /* 0x000fe400000f0eff */
[----:B0-----:R-:W-:Y:S01]  /*1be0*/  LEA R86, P0, R141, R4, 0x1 ;  /* 0x000000048d567211 */ /* 0x001fe200078008ff */
[----:B------:R-:W-:Y:S01]  /*1bf0*/  IMAD R155, R12, 0x2, R153 ;  /* 0x000000020c9b7824 */ /* 0x000fe200078e0299 */
[-C--:B------:R-:W-:Y:S01]  /*1c00*/  LEA.HI.X.SX32 R83, R137, R2.reuse, 0x1, P1 ;  /* 0x0000000289537211 */ /* 0x080fe200008f0eff */
[----:B------:R0:W5:Y:S01]  /*1c10*/  LDG.E.U16 R171, [R78.64] ;  /* 0x000000044eab7981 */ /* 0x000162000c1e1500 */
[----:B------:R-:W-:-:S02]  /*1c20*/  LEA.HI.X.SX32 R87, R141, R2, 0x1, P0 ;  /* 0x000000028d577211 */ /* 0x000fc400000f0eff */
[C---:B------:R-:W-:Y:S01]  /*1c30*/  LEA R94, P0, R143.reuse, R4, 0x1 ;  /* 0x000000048f5e7211 */ /* 0x040fe200078008ff */
[----:B------:R0:W5:Y:S01]  /*1c40*/  LDG.E.U16 R169, [R82.64] ;  /* 0x0000000452a97981 */ /* 0x000162000c1e1500 */
[----:B------:R-:W-:Y:S02]  /*1c50*/  LEA R137, R12, R155, 0x1 ;  /* 0x0000009b0c897211 */ /* 0x000fe400078e08ff */
[----:B------:R-:W-:Y:S01]  /*1c60*/  LEA.HI.X.SX32 R95, R143, R2, 0x1, P0 ;  /* 0x000000028f5f7211 */ /* 0x000fe200000f0eff */
[----:B------:R0:W5:Y:S01]  /*1c70*/  LDG.E.U16 R120, [R86.64] ;  /* 0x0000000456787981 */ /* 0x000162000c1e1500 */
[-C--:B------:R-:W-:Y:S02]  /*1c80*/  LEA R80, P1, R137, R4.reuse, 0x1 ;  /* 0x0000000489507211 */ /* 0x080fe400078208ff */
[----:B-1----:R-:W-:Y:S01]  /*1c90*/  LEA R90, P0, R129, R4, 0x1 ;  /* 0x00000004815a7211 */ /* 0x002fe200078008ff */
[----:B------:R1:W5:Y:S01]  /*1ca0*/  LDG.E.U16 R122, [R94.64] ;  /* 0x000000045e7a7981 */ /* 0x000362000c1e1500 */
[----:B------:R-:W-:-:S02]  /*1cb0*/  LEA.HI.X.SX32 R81, R137, R2, 0x1, P1 ;  /* 0x0000000289517211 */ /* 0x000fc400008f0eff */
[----:B------:R-:W-:Y:S02]  /*1cc0*/  LEA.HI.X.SX32 R91, R129, R2, 0x1, P0 ;  /* 0x00000002815b7211 */ /* 0x000fe400000f0eff */
[-C--:B0-----:R-:W-:Y:S01]  /*1cd0*/  LEA R78, P0, R133, R4.reuse, 0x1 ;  /* 0x00000004854e7211 */ /* 0x081fe200078008ff */
[----:B------:R0:W5:Y:S01]  /*1ce0*/  LDG.E.U16 R141, [R80.64] ;  /* 0x00000004508d7981 */ /* 0x000162000c1e1500 */
[----:B------:R-:W-:Y:S02]  /*1cf0*/  LEA R84, P1, R125, R4, 0x1 ;  /* 0x000000047d547211 */ /* 0x000fe400078208ff */
[-C--:B------:R-:W-:Y:S01]  /*1d00*/  LEA.HI.X.SX32 R79, R133, R2.reuse, 0x1, P0 ;  /* 0x00000002854f7211 */ /* 0x080fe200000f0eff */
[----:B------:R-:W-:Y:S01]  /*1d10*/  IMAD R137, R12, 0x2, R137 ;  /* 0x000000020c897824 */ /* 0x000fe200078e0289 */
[----:B------:R-:W-:Y:S02]  /*1d20*/  LEA.HI.X.SX32 R85, R125, R2, 0x1, P1 ;  /* 0x000000027d557211 */ /* 0x000fe400008f0eff */
[-C--:B0-----:R-:W-:Y:S01]  /*1d30*/  LEA R80, P0, R101, R4.reuse, 0x1 ;  /* 0x0000000465507211 */ /* 0x081fe200078008ff */
[----:B------:R0:W5:Y:S01]  /*1d40*/  LDG.E.U16 R125, [R90.64] ;  /* 0x000000045a7d7981 */ /* 0x000162000c1e1500 */
[----:B------:R-:W-:-:S02]  /*1d50*/  LEA R82, P1, R139, R4, 0x1 ;  /* 0x000000048b527211 */ /* 0x000fc400078208ff */
[----:B------:R-:W-:Y:S01]  /*1d60*/  LEA.HI.X.SX32 R81, R101, R2, 0x1, P0 ;  /* 0x0000000265517211 */ /* 0x000fe200000f0eff */
[----:B------:R0:W5:Y:S01]  /*1d70*/  LDG.E.U16 R123, [R84.64] ;  /* 0x00000004547b7981 */ /* 0x000162000c1e1500 */
[----:B-1----:R-:W-:Y:S02]  /*1d80*/  LEA R94, P0, R115, R4, 0x1 ;  /* 0x00000004735e7211 */ /* 0x002fe400078008ff */
[----:B------:R-:W-:Y:S01]  /*1d90*/  LEA.HI.X.SX32 R83, R139, R2, 0x1, P1 ;  /* 0x000000028b537211 */ /* 0x000fe200008f0eff */
[----:B------:R1:W5:Y:S01]  /*1da0*/  LDG.E.U16 R128, [R78.64] ;  /* 0x000000044e807981 */ /* 0x000362000c1e1500 */
[----:B------:R-:W-:Y:S02]  /*1db0*/  LEA R86, P1, R137, R4, 0x1 ;  /* 0x0000000489567211 */ /* 0x000fe400078208ff */
[----:B------:R-:W-:Y:S01]  /*1dc0*/  LEA.HI.X.SX32 R95, R115, R2, 0x1, P0 ;  /* 0x00000002735f7211 */ /* 0x000fe200000f0eff */
[----:B------:R1:W5:Y:S01]  /*1dd0*/  LDG.E.U16 R130, [R82.64] ;  /* 0x0000000452827981 */ /* 0x000362000c1e1500 */
[----:B0-----:R-:W-:-:S02]  /*1de0*/  LEA R90, P0, R145, R4, 0x1 ;  /* 0x00000004915a7211 */ /* 0x001fc400078008ff */
[----:B------:R-:W-:Y:S01]  /*1df0*/  LEA.HI.X.SX32 R87, R137, R2, 0x1, P1 ;  /* 0x0000000289577211 */ /* 0x000fe200008f0eff */
[----:B------:R0:W5:Y:S01]  /*1e00*/  LDG.E.U16 R132, [R80.64] ;  /* 0x0000000450847981 */ /* 0x000162000c1e1500 */
[----:B------:R-:W-:Y:S02]  /*1e10*/  LEA R84, P1, R119, R4, 0x1 ;  /* 0x0000000477547211 */ /* 0x000fe400078208ff */
[----:B------:R-:W-:Y:S01]  /*1e20*/  LEA.HI.X.SX32 R91, R145, R2, 0x1, P0 ;  /* 0x00000002915b7211 */ /* 0x000fe200000f0eff */
[----:B------:R0:W5:Y:S01]  /*1e30*/  LDG.E.U16 R134, [R86.64] ;  /* 0x0000000456867981 */ /* 0x000162000c1e1500 */
[----:B-1----:R-:W-:Y:S02]  /*1e40*/  LEA R78, P0, R149, R4, 0x1 ;  /* 0x00000004954e7211 */ /* 0x002fe400078008ff */
[----:B------:R-:W-:Y:S01]  /*1e50*/  LEA.HI.X.SX32 R85, R119, R2, 0x1, P1 ;  /* 0x0000000277557211 */ /* 0x000fe200008f0eff */
[----:B------:R1:W5:Y:S01]  /*1e60*/  LDG.E.U16 R124, [R90.64] ;  /* 0x000000045a7c7981 */ /* 0x000362000c1e1500 */
[----:B------:R-:W-:-:S02]  /*1e70*/  LEA R100, P1, R147, R4, 0x1 ;  /* 0x0000000493647211 */ /* 0x000fc400078208ff */
[----:B------:R-:W-:Y:S01]  /*1e80*/  LEA.HI.X.SX32 R79, R149, R2, 0x1, P0 ;  /* 0x00000002954f7211 */ /* 0x000fe200000f0eff */
[----:B------:R1:W5:Y:S01]  /*1e90*/  LDG.E.U16 R119, [R84.64] ;  /* 0x0000000454777981 */ /* 0x000362000c1e1500 */
[C---:B------:R-:W-:Y:S02]  /*1ea0*/  LEA R137, R12.reuse, R137, 0x1 ;  /* 0x000000890c897211 */ /* 0x040fe400078e08ff */
[----:B------:R-:W-:Y:S01]  /*1eb0*/  LEA R82, P0, R151, R4, 0x1 ;  /* 0x0000000497527211 */ /* 0x000fe200078008ff */
[----:B------:R1:W5:Y:S01]  /*1ec0*/  LDG.E.U16 R115, [R94.64] ;  /* 0x000000045e737981 */ /* 0x000362000c1e1500 */
[----:B------:R-:W-:Y:S02]  /*1ed0*/  LEA.HI.X.SX32 R101, R147, R2, 0x1, P1 ;  /* 0x0000000293657211 */ /* 0x000fe400008f0eff */
[----:B0-----:R-:W-:Y:S01]  /*1ee0*/  LEA R80, P1, R153, R4, 0x1 ;  /* 0x0000000499507211 */ /* 0x001fe200078208ff */
[----:B------:R0:W5:Y:S01]  /*1ef0*/  LDG.E.U16 R129, [R78.64] ;  /* 0x000000044e817981 */ /* 0x000162000c1e1500 */
[----:B------:R-:W-:Y:S01]  /*1f00*/  LEA.HI.X.SX32 R83, R151, R2, 0x1, P0 ;  /* 0x0000000297537211 */ /* 0x000fe200000f0eff */
[----:B-1----:R-:W-:Y:S01]  /*1f10*/  IMAD R85, R12, 0x2, R137 ;  /* 0x000000020c557824 */ /* 0x002fe200078e0289 */
[----:B------:R-:W-:Y:S01]  /*1f20*/  LEA R86, P0, R137, R4, 0x1 ;  /* 0x0000000489567211 */ /* 0x000fe200078008ff */
[----:B------:R1:W5:Y:S01]  /*1f30*/  LDG.E.U16 R126, [R100.64] ;  /* 0x00000004647e7981 */ /* 0x000362000c1e1500 */
[----:B------:R-:W-:-:S02]  /*1f40*/  LEA.HI.X.SX32 R81, R153, R2, 0x1, P1 ;  /* 0x0000000299517211 */ /* 0x000fc400008f0eff */
[----:B------:R-:W-:Y:S01]  /*1f50*/  LEA.HI.X.SX32 R87, R137, R2, 0x1, P0 ;  /* 0x0000000289577211 */ /* 0x000fe200000f0eff */
[----:B------:R0:W5:Y:S01]  /*1f60*/  LDG.E.U16 R12, [R82.64] ;  /* 0x00000004520c7981 */ /* 0x000162000c1e1500 */
[-C--:B------:R-:W-:Y:S02]  /*1f70*/  LEA R90, P1, R85, R4.reuse, 0x1 ;  /* 0x00000004555a7211 */ /* 0x080fe400078208ff */
[----:B------:R-:W-:Y:S01]  /*1f80*/  LEA R84, P0, R105, R4, 0x1 ;  /* 0x0000000469547211 */ /* 0x000fe200078008ff */
[----:B------:R0:W5:Y:S01]  /*1f90*/  LDG.E.U16 R133, [R80.64] ;  /* 0x0000000450857981 */ /* 0x000162000c1e1500 */
[-C--:B------:R-:W-:Y:S02]  /*1fa0*/  LEA.HI.X.SX32 R91, R85, R2.reuse, 0x1, P1 ;  /* 0x00000002555b7211 */ /* 0x080fe400008f0eff */
[----:B------:R-:W-:Y:S01]  /*1fb0*/  LEA.HI.X.SX32 R85, R105, R2, 0x1, P0 ;  /* 0x0000000269557211 */ /* 0x000fe200000f0eff */
[----:B------:R0:W5:Y:S01]  /*1fc0*/  LDG.E.U16 R136, [R86.64] ;  /* 0x0000000456887981 */ /* 0x000162000c1e1500 */
[----:B-1----:R-:W-:-:S02]  /*1fd0*/  LEA R100, P0, R109, R4, 0x1 ;  /* 0x000000046d647211 */ /* 0x002fc400078008ff */
[----:B------:R-:W-:Y:S01]  /*1fe0*/  LEA R94, P1, R121, R4, 0x1 ;  /* 0x00000004795e7211 */ /* 0x000fe200078208ff */
[----:B------:R1:W5:Y:S01]  /*1ff0*/  LDG.E.U16 R105, [R90.64] ;  /* 0x000000045a697981 */ /* 0x000362000c1e1500 */
[----:B------:R-:W-:Y:S02]  /*2000*/  LEA.HI.X.SX32 R101, R109, R2, 0x1, P0 ;  /* 0x000000026d657211 */ /* 0x000fe400000f0eff */
[----:B0-----:R-:W-:Y:S01]  /*2010*/  LEA R78, P0, R127, R4, 0x1 ;  /* 0x000000047f4e7211 */ /* 0x001fe200078008ff */
[----:B------:R-:W5:Y:S01]  /*2020*/  LDG.E.U16 R84, [R84.64] ;  /* 0x0000000454547981 */ /* 0x000f62000c1e1500 */
[-C--:B------:R-:W-:Y:S02]  /*2030*/  LEA.HI.X.SX32 R95, R121, R2.reuse, 0x1, P1 ;  /* 0x00000002795f7211 */ /* 0x080fe400008f0eff */
[----:B------:R-:W-:Y:S01]  /*2040*/  LEA.HI.X.SX32 R79, R127, R2, 0x1, P0 ;  /* 0x000000027f4f7211 */ /* 0x000fe200000f0eff */
[----:B------:R-:W5:Y:S01]  /*2050*/  LDG.E.U16 R100, [R100.64] ;  /* 0x0000000464647981 */ /* 0x000f62000c1e1500 */
[----:B------:R-:W-:-:S02]  /*2060*/  LEA R80, P0, R131, R4, 0x1 ;  /* 0x0000000483507211 */ /* 0x000fc400078008ff */
[----:B------:R-:W-:Y:S01]  /*2070*/  LEA R82, P1, R135, R4, 0x1 ;  /* 0x0000000487527211 */ /* 0x000fe200078208ff */
[----:B------:R-:W5:Y:S01]  /*2080*/  LDG.E.U16 R94, [R94.64] ;  /* 0x000000045e5e7981 */ /* 0x000f62000c1e1500 */
[-C--:B------:R-:W-:Y:S02]  /*2090*/  LEA.HI.X.SX32 R81, R131, R2.reuse, 0x1, P0 ;  /* 0x0000000283517211 */ /* 0x080fe400000f0eff */
[----:B------:R-:W-:Y:S01]  /*20a0*/  LEA.HI.X.SX32 R83, R135, R2, 0x1, P1 ;  /* 0x0000000287537211 */ /* 0x000fe200008f0eff */
[----:B------:R0:W5:Y:S01]  /*20b0*/  LDG.E.U16 R78, [R78.64] ;  /* 0x000000044e4e7981 */ /* 0x000162000c1e1500 */
[-C--:B------:R-:W-:Y:S02]  /*20c0*/  LEA R86, P0, R117, R4.reuse, 0x1 ;  /* 0x0000000475567211 */ /* 0x080fe400078008ff */
[----:B-1----:R-:W-:Y:S01]  /*20d0*/  LEA R90, P1, R155, R4, 0x1 ;  /* 0x000000049b5a7211 */ /* 0x002fe200078208ff */
[----:B------:R-:W5:Y:S01]  /*20e0*/  LDG.E.U16 R80, [R80.64] ;  /* 0x0000000450507981 */ /* 0x000f62000c1e1500 */
[----:B------:R-:W-:-:S02]  /*20f0*/  LEA.HI.X.SX32 R87, R117, R2, 0x1, P0 ;  /* 0x0000000275577211 */ /* 0x000fc400000f0eff */
[----:B------:R-:W-:Y:S01]  /*2100*/  LEA.HI.X.SX32 R91, R155, R2, 0x1, P1 ;  /* 0x000000029b5b7211 */ /* 0x000fe200008f0eff */
[----:B------:R-:W5:Y:S04]  /*2110*/  LDG.E.U16 R82, [R82.64] ;  /* 0x0000000452527981 */ /* 0x000f68000c1e1500 */
[----:B------:R-:W5:Y:S04]  /*2120*/  LDG.E.U16 R86, [R86.64] ;  /* 0x0000000456567981 */ /* 0x000f68000c1e1500 */
[----:B------:R-:W5:Y:S01]  /*2130*/  LDG.E.U16 R90, [R90.64] ;  /* 0x000000045a5a7981 */ /* 0x000f62000c1e1500 */
[----:B------:R-:W-:-:S02]  /*2140*/  SHF.R.S32.HI R2, RZ, 0x6, R168 ;  /* 0x00000006ff027819 */ /* 0x000fc400000114a8 */
[----:B0-----:R-:W-:Y:S02]  /*2150*/  SHF.L.U32 R79, R0, 0x1, RZ ;  /* 0x00000001004f7819 */ /* 0x001fe400000006ff */
[----:B------:R-:W-:Y:S01]  /*2160*/  SGXT R0, R2, 0x1 ;  /* 0x000000010200781a */ /* 0x000fe20000000200 */
[----:B------:R-:W-:-:S03]  /*2170*/  IMAD.MOV.U32 R2, RZ, RZ, c[0x0][0x1d0] ;  /* 0x00007400ff027624 */ /* 0x000fc600078e00ff */
[----:B------:R-:W-:Y:S02]  /*2180*/  LOP3.LUT R0, R79, 0x90, R0, 0x78, !PT ;  /* 0x000000904f007812 */ /* 0x000fe400078e7800 */
[----:B------:R-:W-:-:S03]  /*2190*/  ISETP.GE.AND P0, PT, R2, 0x1, PT ;  /* 0x000000010200780c */ /* 0x000fc60003f06270 */
[----:B--2---:R0:W-:Y:S01]  /*21a0*/  STS.U16 [R0], R3 ;  /* 0x0000000300007388 */ /* 0x0041e20000000400 */
[----:B------:R-:W-:-:S03]  /*21b0*/  LOP3.LUT R2, R0, 0x40, RZ, 0x3c, !PT ;  /* 0x0000004000027812 */ /* 0x000fc600078e3cff */
[----:B------:R1:W-:Y:S01]  /*21c0*/  STS.U16 [R0+0x800], R13 ;  /* 0x0008000d00007388 */ /* 0x0003e20000000400 */
[----:B0-----:R-:W-:-:S03]  /*21d0*/  LOP3.LUT R3, R0, 0x20, RZ, 0x3c, !PT ;  /* 0x0000002000037812 */ /* 0x001fc600078e3cff */
[----:B------:R0:W-:Y:S01]  /*21e0*/  STS.U16 [R0+0x400], R9 ;  /* 0x0004000900007388 */ /* 0x0001e20000000400 */
[----:B-1----:R-:W-:-:S03]  /*21f0*/  LOP3.LUT R13, R0, 0x60, RZ, 0x3c, !PT ;  /* 0x00000060000d7812 */ /* 0x002fc600078e3cff */
[----:B------:R-:W-:Y:S04]  /*2200*/  STS.U16 [R0+0xc00], R17 ;  /* 0x000c001100007388 */ /* 0x000fe80000000400 */
        /* <DEDUP_REMOVED lines=13> */
[----:B---3--:R-:W-:Y:S04]  /*22e0*/  STS.U16 [R0+0x4400], R73 ;  /* 0x0044004900007388 */ /* 0x008fe80000000400 */
[----:B------:R-:W-:Y:S04]  /*22f0*/  STS.U16 [R0+0x4800], R77 ;  /* 0x0048004d00007388 */ /* 0x000fe80000000400 */
[----:B------:R-:W-:Y:S04]  /*2300*/  STS.U16 [R0+0x4c00], R93 ;  /* 0x004c005d00007388 */ /* 0x000fe80000000400 */
[----:B------:R-:W-:Y:S04]  /*2310*/  STS.U16 [R0+0x5000], R99 ;  /* 0x0050006300007388 */ /* 0x000fe80000000400 */
[----:B------:R-:W-:Y:S01]  /*2320*/  STS.U16 [R0+0x5400], R107 ;  /* 0x0054006b00007388 */ /* 0x000fe20000000400 */
[----:B------:R-:W-:Y:S01]  /*2330*/  MOV R216, 0x3f800000 ;  /* 0x3f80000000d87802 */ /* 0x000fe20000000f00 */
[----:B------:R-:W-:-:S02]  /*2340*/  IMAD.MOV.U32 R4, RZ, RZ, -0x800000 ;  /* 0xff800000ff047424 */ /* 0x000fc400078e00ff */
[----:B----4-:R-:W-:Y:S01]  /*2350*/  STS.U16 [R0+0x5800], R111 ;  /* 0x0058006f00007388 */ /* 0x010fe20000000400 */
[----:B0-----:R-:W-:Y:S01]  /*2360*/  MOV R9, 0xff800000 ;  /* 0xff80000000097802 */ /* 0x001fe20000000f00 */
[----:B------:R-:W-:Y:S01]  /*2370*/  IMAD.MOV.U32 R215, RZ, RZ, 0x3f800000 ;  /* 0x3f800000ffd77424 */ /* 0x000fe200078e00ff */
[----:B------:R-:W-:Y:S01]  /*2380*/  MOV R214, 0x3f800000 ;  /* 0x3f80000000d67802 */ /* 0x000fe20000000f00 */
[----:B------:R-:W-:Y:S01]  /*2390*/  IMAD.MOV.U32 R213, RZ, RZ, 0x3f800000 ;  /* 0x3f800000ffd57424 */ /* 0x000fe200078e00ff */
[----:B------:R-:W-:Y:S01]  /*23a0*/  MOV R212, 0x3f800000 ;  /* 0x3f80000000d47802 */ /* 0x000fe20000000f00 */
[----:B------:R-:W-:Y:S01]  /*23b0*/  IMAD.MOV.U32 R211, RZ, RZ, 0x3f800000 ;  /* 0x3f800000ffd37424 */ /* 0x000fe200078e00ff */
[----:B------:R-:W-:Y:S01]  /*23c0*/  MOV R210, 0x3f800000 ;  /* 0x3f80000000d27802 */ /* 0x000fe20000000f00 */
[----:B------:R-:W-:Y:S01]  /*23d0*/  IMAD.MOV.U32 R209, RZ, RZ, 0x3f800000 ;  /* 0x3f800000ffd17424 */ /* 0x000fe200078e00ff */
[----:B------:R-:W-:Y:S01]  /*23e0*/  CS2R R152, SRZ ;  /* 0x0000000000987805 */ /* 0x000fe2000001ff00 */
[----:B------:R-:W-:Y:S01]  /*23f0*/  CS2R R154, SRZ ;  /* 0x00000000009a7805 */ /* 0x000fe2000001ff00 */
[----:B------:R-:W-:Y:S01]  /*2400*/  CS2R R148, SRZ ;  /* 0x0000000000947805 */ /* 0x000fe2000001ff00 */
[----:B------:R-:W-:Y:S01]  /*2410*/  CS2R R150, SRZ ;  /* 0x0000000000967805 */ /* 0x000fe2000001ff00 */
[----:B------:R-:W-:Y:S01]  /*2420*/  CS2R R144, SRZ ;  /* 0x0000000000907805 */ /* 0x000fe2000001ff00 */
[----:B------:R-:W-:Y:S01]  /*2430*/  CS2R R146, SRZ ;  /* 0x0000000000927805 */ /* 0x000fe2000001ff00 */
[----:B------:R-:W-:Y:S01]  /*2440*/  CS2R R142, SRZ ;  /* 0x00000000008e7805 */ /* 0x000fe2000001ff00 */
[----:B------:R-:W-:Y:S01]  /*2450*/  CS2R R138, SRZ ;  /* 0x00000000008a7805 */ /* 0x000fe2000001ff00 */
[----:B------:R-:W-:-:S02]  /*2460*/  LOP3.LUT R172, R168, 0x7f, RZ, 0xc0, !PT ;  /* 0x0000007fa8ac7812 */ /* 0x000fc400078ec0ff */
[----:B------:R-:W-:Y:S01]  /*2470*/  SHF.L.U32 R170, R168, 0x5, RZ ;  /* 0x00000005a8aa7819 */ /* 0x000fe200000006ff */
[----:B-----5:R0:W-:Y:S02]  /*2480*/  STS.U16 [R0+0x5c00], R157 ;  /* 0x005c009d00007388 */ /* 0x0201e40000000400 */
[----:B0-----:R-:W-:Y:S02]  /*2490*/  CS2R R156, SRZ ;  /* 0x00000000009c7805 */ /* 0x001fe4000001ff00 */
[----:B------:R0:W-:Y:S04]  /*24a0*/  STS.U16 [R0+0x6000], R159 ;  /* 0x0060009f00007388 */ /* 0x0001e80000000400 */
[----:B------:R-:W-:Y:S01]  /*24b0*/  STS.U16 [R0+0x6400], R161 ;  /* 0x006400a100007388 */ /* 0x000fe20000000400 */
[----:B0-----:R-:W-:-:S03]  /*24c0*/  CS2R R158, SRZ ;  /* 0x00000000009e7805 */ /* 0x001fc6000001ff00 */
[----:B------:R-:W-:Y:S04]  /*24d0*/  STS.U16 [R0+0x6800], R163 ;  /* 0x006800a300007388 */ /* 0x000fe80000000400 */
[----:B------:R-:W-:Y:S04]  /*24e0*/  STS.U16 [R0+0x6c00], R165 ;  /* 0x006c00a500007388 */ /* 0x000fe80000000400 */
[----:B------:R-:W-:Y:S04]  /*24f0*/  STS.U16 [R0+0x7000], R167 ;  /* 0x007000a700007388 */ /* 0x000fe80000000400 */
[----:B------:R-:W-:Y:S04]  /*2500*/  STS.U16 [R0+0x7800], R171 ;  /* 0x007800ab00007388 */ /* 0x000fe80000000400 */
[----:B------:R-:W-:Y:S04]  /*2510*/  STS.U16 [R0+0x7400], R169 ;  /* 0x007400a900007388 */ /* 0x000fe80000000400 */
[----:B------:R0:W-:Y:S04]  /*2520*/  STS.U16 [R0+0x7c00], R141 ;  /* 0x007c008d00007388 */ /* 0x0001e80000000400 */
[----:B------:R1:W-:Y:S04]  /*2530*/  STS.U16 [R3+0x100], R5 ;  /* 0x0001000503007388 */ /* 0x0003e80000000400 */
[----:B------:R2:W-:Y:S04]  /*2540*/  STS.U16 [R3+0x500], R8 ;  /* 0x0005000803007388 */ /* 0x0005e80000000400 */
[----:B------:R-:W-:Y:S01]  /*2550*/  STS.U16 [R3+0x900], R14 ;  /* 0x0009000e03007388 */ /* 0x000fe20000000400 */
[----:B0-----:R-:W-:-:S03]  /*2560*/  CS2R R140, SRZ ;  /* 0x00000000008c7805 */ /* 0x001fc6000001ff00 */
[----:B------:R-:W-:Y:S01]  /*2570*/  STS.U16 [R3+0xd00], R18 ;  /* 0x000d001203007388 */ /* 0x000fe20000000400 */
[----:B-1----:R-:W-:-:S03]  /*2580*/  MOV R5, 0xff800000 ;  /* 0xff80000000057802 */ /* 0x002fc60000000f00 */
[----:B------:R-:W-:Y:S01]  /*2590*/  STS.U16 [R3+0x1100], R22 ;  /* 0x0011001603007388 */ /* 0x000fe20000000400 */
[----:B--2---:R-:W-:-:S03]  /*25a0*/  IMAD.MOV.U32 R8, RZ, RZ, -0x800000 ;  /* 0xff800000ff087424 */ /* 0x004fc600078e00ff */
        /* <DEDUP_REMOVED lines=16> */
[----:B------:R0:W-:Y:S04]  /*26b0*/  STS.U16 [R3+0x5500], R106 ;  /* 0x0055006a03007388 */ /* 0x0001e80000000400 */
[----:B------:R-:W-:Y:S04]  /*26c0*/  STS.U16 [R3+0x5900], R112 ;  /* 0x0059007003007388 */ /* 0x000fe80000000400 */
[----:B------:R1:W-:Y:S04]  /*26d0*/  STS.U16 [R3+0x5d00], R116 ;  /* 0x005d007403007388 */ /* 0x0003e80000000400 */
[----:B------:R2:W-:Y:S01]  /*26e0*/  STS.U16 [R3+0x6100], R120 ;  /* 0x0061007803007388 */ /* 0x0005e20000000400 */
[----:B0-----:R-:W-:-:S03]  /*26f0*/  CS2R R106, SRZ ;  /* 0x00000000006a7805 */ /* 0x001fc6000001ff00 */
[----:B------:R-:W-:Y:S04]  /*2700*/  STS.U16 [R3+0x6500], R122 ;  /* 0x0065007a03007388 */ /* 0x000fe80000000400 */
[----:B------:R0:W-:Y:S01]  /*2710*/  STS.U16 [R3+0x6900], R123 ;  /* 0x0069007b03007388 */ /* 0x0001e20000000400 */
[----:B-1----:R-:W-:-:S03]  /*2720*/  CS2R R116, SRZ ;  /* 0x0000000000747805 */ /* 0x002fc6000001ff00 */
[----:B------:R-:W-:Y:S01]  /*2730*/  STS.U16 [R3+0x6d00], R125 ;  /* 0x006d007d03007388 */ /* 0x000fe20000000400 */
[----:B--2---:R-:W-:-:S03]  /*2740*/  CS2R R120, SRZ ;  /* 0x0000000000787805 */ /* 0x004fc6000001ff00 */
[----:B------:R-:W-:Y:S04]  /*2750*/  STS.U16 [R3+0x7100], R128 ;  /* 0x0071008003007388 */ /* 0x000fe80000000400 */
[----:B------:R1:W-:Y:S01]  /*2760*/  STS.U16 [R3+0x7500], R130 ;  /* 0x0075008203007388 */ /* 0x0003e20000000400 */
[----:B0-----:R-:W-:-:S03]  /*2770*/  CS2R R122, SRZ ;  /* 0x00000000007a7805 */ /* 0x001fc6000001ff00 */
[----:B------:R-:W-:Y:S04]  /*2780*/  STS.U16 [R3+0x7900], R132 ;  /* 0x0079008403007388 */ /* 0x000fe80000000400 */
[----:B------:R0:W-:Y:S01]  /*2790*/  STS.U16 [R3+0x7d00], R134 ;  /* 0x007d008603007388 */ /* 0x0001e20000000400 */
[----:B-1----:R-:W-:-:S03]  /*27a0*/  CS2R R130, SRZ ;  /* 0x0000000000827805 */ /* 0x002fc6000001ff00 */
[----:B------:R1:W-:Y:S04]  /*27b0*/  STS.U16 [R2+0x200], R6 ;  /* 0x0002000602007388 */ /* 0x0003e80000000400 */
[----:B------:R-:W-:Y:S01]  /*27c0*/  STS.U16 [R2+0x600], R10 ;  /* 0x0006000a02007388 */ /* 0x000fe20000000400 */
[----:B0-----:R-:W-:-:S03]  /*27d0*/  MOV R3, 0xff800000 ;  /* 0xff80000000037802 */ /* 0x001fc60000000f00 */
[----:B------:R0:W-:Y:S01]  /*27e0*/  STS.U16 [R2+0xa00], R15 ;  /* 0x000a000f02007388 */ /* 0x0001e20000000400 */
[----:B------:R-:W-:Y:S01]  /*27f0*/  CS2R R134, SRZ ;  /* 0x0000000000867805 */ /* 0x000fe2000001ff00 */
[----:B-1----:R-:W-:Y:S02]  /*2800*/  IMAD.MOV.U32 R6, RZ, RZ, -0x800000 ;  /* 0xff800000ff067424 */ /* 0x002fe400078e00ff */
[----:B------:R1:W-:Y:S04]  /*2810*/  STS.U16 [R2+0xe00], R19 ;  /* 0x000e001302007388 */ /* 0x0003e80000000400 */
[----:B------:R2:W-:Y:S01]  /*2820*/  STS.U16 [R2+0x1200], R23 ;  /* 0x0012001702007388 */ /* 0x0005e20000000400 */
[----:B0-----:R-:W-:-:S03]  /*2830*/  CS2R R14, SRZ ;  /* 0x00000000000e7805 */ /* 0x001fc6000001ff00 */
[----:B------:R0:W-:Y:S01]  /*2840*/  STS.U16 [R2+0x1600], R27 ;  /* 0x0016001b02007388 */ /* 0x0001e20000000400 */
[----:B-1----:R-:W-:-:S03]  /*2850*/  CS2R R18, SRZ ;  /* 0x0000000000127805 */ /* 0x002fc6000001ff00 */
[----:B------:R1:W-:Y:S01]  /*2860*/  STS.U16 [R2+0x1a00], R31 ;  /* 0x001a001f02007388 */ /* 0x0003e20000000400 */
[----:B--2---:R-:W-:-:S03]  /*2870*/  CS2R R22, SRZ ;  /* 0x0000000000167805 */ /* 0x004fc6000001ff00 */
        /* <DEDUP_REMOVED lines=22> */
[----:B------:R-:W-:Y:S01]  /*29e0*/  STS.U16 [R2+0x4a00], R89 ;  /* 0x004a005902007388 */ /* 0x000fe20000000400 */
[----:B--2---:R-:W-:-:S03]  /*29f0*/  CS2R R70, SRZ ;  /* 0x0000000000467805 */ /* 0x004fc6000001ff00 */
[----:B------:R-:W-:Y:S01]  /*2a00*/  STS.U16 [R2+0x4e00], R97 ;  /* 0x004e006102007388 */ /* 0x000fe20000000400 */
[----:B0-----:R-:W-:-:S03]  /*2a10*/  CS2R R74, SRZ ;  /* 0x00000000004a7805 */ /* 0x001fc6000001ff00 */
[----:B------:R0:W-:Y:S04]  /*2a20*/  STS.U16 [R2+0x5200], R103 ;  /* 0x0052006702007388 */ /* 0x0001e80000000400 */
[----:B------:R1:W-:Y:S04]  /*2a30*/  STS.U16 [R2+0x5600], R108 ;  /* 0x0056006c02007388 */ /* 0x0003e80000000400 */
[----:B------:R2:W-:Y:S01]  /*2a40*/  STS.U16 [R2+0x5a00], R113 ;  /* 0x005a007102007388 */ /* 0x0005e20000000400 */
[----:B0-----:R-:W-:-:S03]  /*2a50*/  CS2R R102, SRZ ;  /* 0x0000000000667805 */ /* 0x001fc6000001ff00 */
[----:B------:R-:W-:Y:S01]  /*2a60*/  STS.U16 [R2+0x5e00], R118 ;  /* 0x005e007602007388 */ /* 0x000fe20000000400 */
[----:B-1----:R-:W-:-:S03]  /*2a70*/  CS2R R108, SRZ ;  /* 0x00000000006c7805 */ /* 0x002fc6000001ff00 */
[----:B------:R-:W-:Y:S01]  /*2a80*/  STS.U16 [R2+0x6200], R115 ;  /* 0x0062007302007388 */ /* 0x000fe20000000400 */
[----:B--2---:R-:W-:-:S03]  /*2a90*/  CS2R R112, SRZ ;  /* 0x0000000000707805 */ /* 0x004fc6000001ff00 */
[----:B------:R0:W-:Y:S04]  /*2aa0*/  STS.U16 [R2+0x6600], R119 ;  /* 0x0066007702007388 */ /* 0x0001e80000000400 */
[----:B------:R1:W-:Y:S04]  /*2ab0*/  STS.U16 [R2+0x6a00], R124 ;  /* 0x006a007c02007388 */ /* 0x0003e80000000400 */
[----:B------:R2:W-:Y:S01]  /*2ac0*/  STS.U16 [R2+0x6e00], R126 ;  /* 0x006e007e02007388 */ /* 0x0005e20000000400 */
[----:B0-----:R-:W-:-:S03]  /*2ad0*/  CS2R R118, SRZ ;  /* 0x0000000000767805 */ /* 0x001fc6000001ff00 */
[----:B------:R0:W-:Y:S01]  /*2ae0*/  STS.U16 [R2+0x7200], R129 ;  /* 0x0072008102007388 */ /* 0x0001e20000000400 */
[----:B-1----:R-:W-:-:S03]  /*2af0*/  CS2R R124, SRZ ;  /* 0x00000000007c7805 */ /* 0x002fc6000001ff00 */
[----:B------:R-:W-:Y:S01]  /*2b00*/  STS.U16 [R2+0x7600], R12 ;  /* 0x0076000c02007388 */ /* 0x000fe20000000400 */
[----:B--2---:R-:W-:-:S03]  /*2b10*/  CS2R R126, SRZ ;  /* 0x00000000007e7805 */ /* 0x004fc6000001ff00 */
[----:B------:R1:W-:Y:S01]  /*2b20*/  STS.U16 [R2+0x7a00], R133 ;  /* 0x007a008502007388 */ /* 0x0003e20000000400 */
[----:B0-----:R-:W-:-:S03]  /*2b30*/  CS2R R128, SRZ ;  /* 0x0000000000807805 */ /* 0x001fc6000001ff00 */
[----:B------:R0:W-:Y:S04]  /*2b40*/  STS.U16 [R2+0x7e00], R136 ;  /* 0x007e008802007388 */ /* 0x0001e80000000400 */
[----:B------:R2:W-:Y:S01]  /*2b50*/  STS.U16 [R13+0x300], R7 ;  /* 0x000300070d007388 */ /* 0x0005e20000000400 */
[----:B-1----:R-:W-:-:S03]  /*2b60*/  CS2R R132, SRZ ;  /* 0x0000000000847805 */ /* 0x002fc6000001ff00 */
[----:B------:R-:W-:Y:S01]  /*2b70*/  STS.U16 [R13+0x700], R11 ;  /* 0x0007000b0d007388 */ /* 0x000fe20000000400 */
[----:B0-----:R-:W-:Y:S01]  /*2b80*/  IMAD.MOV.U32 R2, RZ, RZ, -0x800000 ;  /* 0xff800000ff027424 */ /* 0x001fe200078e00ff */
[----:B------:R-:W-:Y:S02]  /*2b90*/  CS2R R136, SRZ ;  /* 0x0000000000887805 */ /* 0x000fe4000001ff00 */
[----:B------:R0:W-:Y:S01]  /*2ba0*/  STS.U16 [R13+0xb00], R16 ;  /* 0x000b00100d007388 */ /* 0x0001e20000000400 */
[----:B--2---:R-:W-:-:S03]  /*2bb0*/  MOV R7, 0xff800000 ;  /* 0xff80000000077802 */ /* 0x004fc60000000f00 */
        /* <DEDUP_REMOVED lines=12> */
[----:B------:R1:W-:Y:S01]  /*2c80*/  STS.U16 [R13+0x2700], R44 ;  /* 0x0027002c0d007388 */ /* 0x0003e20000000400 */
[----:B0-----:R-:W-:-:S03]  /*2c90*/  CS2R R36, SRZ ;  /* 0x0000000000247805 */ /* 0x001fc6000001ff00 */
[----:B------:R0:W-:Y:S01]  /*2ca0*/  STS.U16 [R13+0x2b00], R48 ;  /* 0x002b00300d007388 */ /* 0x0001e20000000400 */
[----:B--2---:R-:W-:-:S03]  /*2cb0*/  CS2R R40, SRZ ;  /* 0x0000000000287805 */ /* 0x004fc6000001ff00 */
        /* <DEDUP_REMOVED lines=14> */
[----:B------:R-:W-:Y:S01]  /*2da0*/  STS.U16 [R13+0x4b00], R92 ;  /* 0x004b005c0d007388 */ /* 0x000fe20000000400 */
[----:B0-----:R-:W-:-:S03]  /*2db0*/  CS2R R72, SRZ ;  /* 0x0000000000487805 */ /* 0x001fc6000001ff00 */
[----:B------:R-:W-:Y:S01]  /*2dc0*/  STS.U16 [R13+0x4f00], R98 ;  /* 0x004f00620d007388 */ /* 0x000fe20000000400 */
[----:B--2---:R-:W-:-:S03]  /*2dd0*/  CS2R R76, SRZ ;  /* 0x00000000004c7805 */ /* 0x004fc6000001ff00 */
[----:B------:R0:W-:Y:S04]  /*2de0*/  STS.U16 [R13+0x5300], R104 ;  /* 0x005300680d007388 */ /* 0x0001e80000000400 */
[----:B------:R1:W-:Y:S04]  /*2df0*/  STS.U16 [R13+0x5700], R110 ;  /* 0x0057006e0d007388 */ /* 0x0003e80000000400 */
[----:B------:R2:W-:Y:S01]  /*2e00*/  STS.U16 [R13+0x5b00], R114 ;  /* 0x005b00720d007388 */ /* 0x0005e20000000400 */
[----:B0-----:R-:W-:-:S03]  /*2e10*/  CS2R R104, SRZ ;  /* 0x0000000000687805 */ /* 0x001fc6000001ff00 */
[----:B------:R-:W-:Y:S01]  /*2e20*/  STS.U16 [R13+0x5f00], R84 ;  /* 0x005f00540d007388 */ /* 0x000fe20000000400 */
[----:B-1----:R-:W-:-:S03]  /*2e30*/  CS2R R110, SRZ ;  /* 0x00000000006e7805 */ /* 0x002fc6000001ff00 */
[----:B------:R0:W-:Y:S01]  /*2e40*/  STS.U16 [R13+0x6300], R100 ;  /* 0x006300640d007388 */ /* 0x0001e20000000400 */
[----:B--2---:R-:W-:-:S03]  /*2e50*/  CS2R R114, SRZ ;  /* 0x0000000000727805 */ /* 0x004fc6000001ff00 */
[----:B------:R-:W-:Y:S04]  /*2e60*/  STS.U16 [R13+0x6700], R94 ;  /* 0x0067005e0d007388 */ /* 0x000fe80000000400 */
[----:B------:R1:W-:Y:S01]  /*2e70*/  STS.U16 [R13+0x6b00], R78 ;  /* 0x006b004e0d007388 */ /* 0x0003e20000000400 */
[----:B0-----:R-:W-:-:S03]  /*2e80*/  CS2R R100, SRZ ;  /* 0x0000000000647805 */ /* 0x001fc6000001ff00 */
[----:B------:R-:W-:Y:S04]  /*2e90*/  STS.U16 [R13+0x6f00], R80 ;  /* 0x006f00500d007388 */ /* 0x000fe80000000400 */
[----:B------:R-:W-:Y:S01]  /*2ea0*/  STS.U16 [R13+0x7300], R82 ;  /* 0x007300520d007388 */ /* 0x000fe20000000400 */
[----:B-1----:R-:W-:-:S03]  /*2eb0*/  CS2R R78, SRZ ;  /* 0x00000000004e7805 */ /* 0x002fc6000001ff00 */
[----:B------:R-:W-:Y:S04]  /*2ec0*/  STS.U16 [R13+0x7700], R86 ;  /* 0x007700560d007388 */ /* 0x000fe80000000400 */
[----:B------:R0:W-:Y:S02]  /*2ed0*/  STS.U16 [R13+0x7b00], R90 ;  /* 0x007b005a0d007388 */ /* 0x0001e40000000400 */
[----:B0-----:R-:W-:Y:S01]  /*2ee0*/  CS2R R12, SRZ ;  /* 0x00000000000c7805 */ /* 0x001fe2000001ff00 */
[----:B------:R-:W-:Y:S05]  /*2ef0*/  @!P0 BRA `(.L_x_0) ;  /* 0x000048a000008947 */ /* 0x000fea0003800000 */
[C---:B------:R-:W-:Y:S01]  /*2f00*/  SHF.L.U32 R9, R168.reuse, 0x3, RZ ;  /* 0x00000003a8097819 */ /* 0x040fe200000006ff */
[C---:B------:R-:W-:Y:S01]  /*2f10*/  IMAD.SHL.U32 R252, R168.reuse, 0x2, RZ ;  /* 0x00000002a8fc7824 */ /* 0x040fe200078e00ff */
[----:B------:R-:W-:Y:S01]  /*2f20*/  LOP3.LUT P0, R10, R168, 0x3, RZ, 0xc0, !PT ;  /* 0x00000003a80a7812 */ /* 0x000fe2000780c0ff */
[----:B------:R-:W-:Y:S01]  /*2f30*/  IMAD.SHL.U32 R177, R172, 0x2, RZ ;  /* 0x00000002acb17824 */ /* 0x000fe200078e00ff */
[----:B------:R-:W-:Y:S01]  /*2f40*/  LOP3.LUT R7, R9, 0x60, RZ, 0xc0, !PT ;  /* 0x0000006009077812 */ /* 0x000fe200078ec0ff */
[----:B------:R-:W-:Y:S01]  /*2f50*/  IMAD.MOV.U32 R186, RZ, RZ, -0x800000 ;  /* 0xff800000ffba7424 */ /* 0x000fe200078e00ff */
[C---:B------:R-:W-:Y:S01]  /*2f60*/  LOP3.LUT R4, R168.reuse, 0x7, RZ, 0xc0, !PT ;  /* 0x00000007a8047812 */ /* 0x040fe200078ec0ff */
[----:B------:R-:W-:Y:S01]  /*2f70*/  CS2R R178, SRZ ;  /* 0x0000000000b27805 */ /* 0x000fe2000001ff00 */
[----:B------:R-:W-:Y:S01]  /*2f80*/  LOP3.LUT R5, R168, 0x20, RZ, 0xc0, !PT ;  /* 0x00000020a8057812 */ /* 0x000fe200078ec0ff */
[----:B------:R-:W-:Y:S01]  /*2f90*/  IMAD R162, R10, 0x4, R7 ;  /* 0x000000040aa27824 */ /* 0x000fe200078e0207 */
[--C-:B------:R-:W-:Y:S01]  /*2fa0*/  SHF.R.S32.HI R2, RZ, 0x4, R168.reuse ;  /* 0x00000004ff027819 */ /* 0x100fe200000114a8 */
[C---:B------:R-:W-:Y:S01]  /*2fb0*/  IMAD.SHL.U32 R3, R4.reuse, 0x10, RZ ;  /* 0x0000001004037824 */ /* 0x040fe200078e00ff */
[C---:B------:R-:W-:Y:S01]  /*2fc0*/  LEA R6, R4.reuse, R5, 0x2 ;  /* 0x0000000504067211 */ /* 0x040fe200078e10ff */
[----:B------:R-:W-:Y:S01]  /*2fd0*/  IMAD R7, R4, 0x90, RZ ;  /* 0x0000009004077824 */ /* 0x000fe200078e02ff */
[----:B------:R-:W-:Y:S01]  /*2fe0*/  SHF.R.U32.HI R4, RZ, 0x4, R168 ;  /* 0x00000004ff047819 */ /* 0x000fe200000116a8 */
[----:B------:R-:W-:Y:S01]  /*2ff0*/  IMAD.MOV.U32 R200, RZ, RZ, -0x800000 ;  /* 0xff800000ffc87424 */ /* 0x000fe200078e00ff */
[----:B------:R-:W-:Y:S01]  /*3000*/  SHF.R.U32.HI R11, RZ, 0x1, R5 ;  /* 0x00000001ff0b7819 */ /* 0x000fe20000011605 */
[----:B------:R-:W-:Y:S01]  /*3010*/  IMAD.MOV.U32 R195, RZ, RZ, -0x800000 ;  /* 0xff800000ffc37424 */ /* 0x000fe200078e00ff */
[----:B------:R-:W-:Y:S01]  /*3020*/  LOP3.LUT R5, R168, 0x10, RZ, 0xc0, !PT ;  /* 0x00000010a8057812 */ /* 0x000fe200078ec0ff */
[----:B------:R-:W-:Y:S01]  /*3030*/  IMAD.MOV.U32 R185, RZ, RZ, -0x800000 ;  /* 0xff800000ffb97424 */ /* 0x000fe200078e00ff */
[----:B------:R-:W-:Y:S01]  /*3040*/  SGXT.U32 R4, R4, 0x3 ;  /* 0x000000030404781a */ /* 0x000fe20000000000 */
[----:B------:R-:W-:Y:S01]  /*3050*/  IMAD.MOV.U32 R208, RZ, RZ, -0x800000 ;  /* 0xff800000ffd07424 */ /* 0x000fe200078e00ff */
[----:B------:R-:W-:Y:S01]  /*3060*/  SHF.L.U32 R163, R5, 0x6, RZ ;  /* 0x0000000605a37819 */ /* 0x000fe200000006ff */
[----:B------:R-:W-:Y:S01]  /*3070*/  IMAD.MOV.U32 R214, RZ, RZ, 0x3f800000 ;  /* 0x3f800000ffd67424 */ /* 0x000fe200078e00ff */
[----:B------:R-:W-:Y:S01]  /*3080*/  LOP3.LUT R8, R7, 0x10, R252, 0x78, !PT ;  /* 0x0000001007087812 */ /* 0x000fe200078e78fc */
[----:B------:R-:W-:Y:S01]  /*3090*/  IMAD R7, R4, c[0x0][0x1b8], RZ ;  /* 0x00006e0004077a24 */ /* 0x000fe200078e02ff */
[----:B------:R-:W-:Y:S01]  /*30a0*/  MOV R18, c[0x0][0x1b8] ;  /* 0x00006e0000127a02 */ /* 0x000fe20000000f00 */
[----:B------:R-:W-:Y:S01]  /*30b0*/  IMAD R14, R10, 0x20, R163 ;  /* 0x000000200a0e7824 */ /* 0x000fe200078e02a3 */
[----:B------:R-:W-:Y:S01]  /*30c0*/  SGXT R2, R2, 0x1 ;  /* 0x000000010202781a */ /* 0x000fe20000000200 */
[----:B------:R-:W-:Y:S01]  /*30d0*/  IMAD R4, R172, c[0x0][0x1a8], RZ ;  /* 0x00006a00ac047a24 */ /* 0x000fe200078e02ff */
[----:B------:R-:W-:Y:S01]  /*30e0*/  LOP3.LUT R163, R8, R163, RZ, 0xfc, !PT ;  /* 0x000000a308a37212 */ /* 0x000fe200078efcff */
[----:B------:R-:W-:Y:S01]  /*30f0*/  IMAD.MOV.U32 R212, RZ, RZ, 0x3f800000 ;  /* 0x3f800000ffd47424 */ /* 0x000fe200078e00ff */
[----:B------:R-:W-:Y:S01]  /*3100*/  LEA R8, R18, R7, 0x3 ;  /* 0x0000000712087211 */ /* 0x000fe200078e18ff */
[----:B------:R-:W-:Y:S01]  /*3110*/  IMAD.MOV.U32 R210, RZ, RZ, 0x3f800000 ;  /* 0x3f800000ffd27424 */ /* 0x000fe200078e00ff */
[----:B------:R-:W-:Y:S01]  /*3120*/  LOP3.LUT R11, R11, 0x90, R2, 0x78, !PT ;  /* 0x000000900b0b7812 */ /* 0x000fe200078e7802 */
[----:B------:R-:W-:Y:S01]  /*3130*/  CS2R R156, SRZ ;  /* 0x00000000009c7805 */ /* 0x000fe2000001ff00 */
[----:B------:R-:W-:Y:S01]  /*3140*/  LOP3.LUT R3, R3, 0x30, R252, 0x78, !PT ;  /* 0x0000003003037812 */ /* 0x000fe200078e78fc */
[----:B------:R-:W-:Y:S01]  /*3150*/  CS2R R158, SRZ ;  /* 0x00000000009e7805 */ /* 0x000fe2000001ff00 */
[----:B------:R-:W-:Y:S01]  /*3160*/  LOP3.LUT R2, R168, 0xf, RZ, 0xc0, !PT ;  /* 0x0000000fa8027812 */ /* 0x000fe200078ec0ff */
[----:B------:R-:W-:Y:S01]  /*3170*/  IMAD.IADD R162, R11, 0x1, R162 ;  /* 0x000000010ba27824 */ /* 0x000fe200078e02a2 */
[----:B------:R-:W-:Y:S01]  /*3180*/  LOP3.LUT R176, R9, 0x300, RZ, 0xc0, !PT ;  /* 0x0000030009b07812 */ /* 0x000fe200078ec0ff */
[----:B------:R-:W-:Y:S01]  /*3190*/  CS2R R152, SRZ ;  /* 0x0000000000987805 */ /* 0x000fe2000001ff00 */
[----:B------:R-:W-:Y:S01]  /*31a0*/  LEA R9, R18, R8, 0x3 ;  /* 0x0000000812097211 */ /* 0x000fe200078e18ff */
[----:B------:R-:W-:Y:S01]  /*31b0*/  CS2R R154, SRZ ;  /* 0x00000000009a7805 */ /* 0x000fe2000001ff00 */
[----:B------:R-:W-:Y:S01]  /*31c0*/  LEA R161, R6, R3, 0x7 ;  /* 0x0000000306a17211 */ /* 0x000fe200078e38ff */
[----:B------:R-:W-:Y:S01]  /*31d0*/  IMAD R3, R160, c[0x0][0x1b0], RZ ;  /* 0x00006c00a0037a24 */ /* 0x000fe200078e02ff */
[--C-:B------:R-:W-:Y:S01]  /*31e0*/  SHF.R.S32.HI R181, RZ, 0x2, R168.reuse ;  /* 0x00000002ffb57819 */ /* 0x100fe200000114a8 */
[----:B------:R-:W-:Y:S01]  /*31f0*/  IMAD R6, R2, c[0x0][0x1b4], RZ ;  /* 0x00006d0002067a24 */ /* 0x000fe200078e02ff */
[----:B------:R-:W-:Y:S01]  /*3200*/  SHF.R.U32.HI R87, RZ, 0x3, R168 ;  /* 0x00000003ff577819 */ /* 0x000fe200000116a8 */
[----:B------:R-:W-:Y:S01]  /*3210*/  IMAD R10, R18, 0x8, R9 ;  /* 0x00000008120a7824 */ /* 0x000fe200078e0209 */
[----:B------:R-:W-:Y:S01]  /*3220*/  SGXT R181, R181, 0x1 ;  /* 0x00000001b5b5781a */ /* 0x000fe20000000200 */
[C---:B------:R-:W-:Y:S01]  /*3230*/  IMAD.SHL.U32 R2, R3.reuse, 0x2, RZ ;  /* 0x0000000203027824 */ /* 0x040fe200078e00ff */
[----:B------:R-:W-:Y:S01]  /*3240*/  SHF.L.U32 R5, R6, 0x1, RZ ;  /* 0x0000000106057819 */ /* 0x000fe200000006ff */
[----:B------:R-:W-:Y:S01]  /*3250*/  IMAD.HI R3, R3, 0x2, RZ ;  /* 0x0000000203037827 */ /* 0x000fe200078e02ff */
[----:B------:R-:W-:Y:S01]  /*3260*/  LEA R11, R18, R10, 0x3 ;  /* 0x0000000a120b7211 */ /* 0x000fe200078e18ff */
[----:B------:R-:W-:Y:S01]  /*3270*/  CS2R R148, SRZ ;  /* 0x0000000000947805 */ /* 0x000fe2000001ff00 */
[----:B------:R-:W-:Y:S01]  /*3280*/  IADD3 R221, P3, P4, R5, c[0x0][0x170], R2 ;  /* 0x00005c0005dd7a10 */ /* 0x000fe20007c7e002 */
[----:B------:R-:W-:Y:S01]  /*3290*/  IMAD R2, R160, c[0x0][0x1a0], RZ ;  /* 0x00006800a0027a24 */ /* 0x000fe200078e02ff */
[----:B------:R-:W-:Y:S01]  /*32a0*/  LOP3.LUT R181, R181, 0x90, RZ, 0xc0, !PT ;  /* 0x00000090b5b57812 */ /* 0x000fe200078ec0ff */
[----:B------:R-:W-:Y:S01]  /*32b0*/  IMAD.HI R6, R6, 0x2, RZ ;  /* 0x0000000206067827 */ /* 0x000fe200078e02ff */
[----:B------:R-:W-:Y:S01]  /*32c0*/  LOP3.LUT R87, R87, 0x4, RZ, 0xc0, !PT ;  /* 0x0000000457577812 */ /* 0x000fe200078ec0ff */
[----:B------:R-:W-:Y:S01]  /*32d0*/  CS2R R150, SRZ ;  /* 0x0000000000967805 */ /* 0x000fe2000001ff00 */
[----:B------:R-:W-:Y:S01]  /*32e0*/  LEA R166, P1, R2, c[0x0][0x168], 0x1 ;  /* 0x00005a0002a67a11 */ /* 0x000fe200078208ff */
[----:B------:R-:W-:Y:S01]  /*32f0*/  IMAD.MOV.U32 R5, RZ, RZ, c[0x0][0x1a8] ;  /* 0x00006a00ff057624 */ /* 0x000fe200078e00ff */
[----:B------:R-:W-:Y:S01]  /*3300*/  IADD3.X R17, R6, c[0x0][0x174], R3, P3, P4 ;  /* 0x00005d0006117a10 */ /* 0x000fe20001fe8403 */
[----:B------:R-:W-:Y:S01]  /*3310*/  IMAD R12, R18, 0x8, R11 ;  /* 0x00000008120c7824 */ /* 0x000fe200078e020b */
[----:B------:R-:W-:Y:S01]  /*3320*/  LOP3.LUT R13, R181, 0x10, R252, 0x78, !PT ;  /* 0x00000010b50d7812 */ /* 0x000fe200078e78fc */
[----:B------:R-:W-:Y:S01]  /*3330*/  IMAD R5, R5, 0x80, R4 ;  /* 0x0000008005057824 */ /* 0x000fe200078e0204 */
[----:B------:R-:W-:Y:S01]  /*3340*/  LEA.HI.X.SX32 R2, R2, c[0x0][0x16c], 0x1, P1 ;  /* 0x00005b0002027a11 */ /* 0x000fe200008f0eff */
[----:B------:R-:W-:Y:S01]  /*3350*/  CS2R R144, SRZ ;  /* 0x0000000000907805 */ /* 0x000fe2000001ff00 */
[----:B------:R-:W-:Y:S01]  /*3360*/  LEA R6, R18, R12, 0x3 ;  /* 0x0000000c12067211 */ /* 0x000fe200078e18ff */
[----:B------:R-:W-:Y:S01]  /*3370*/  CS2R R146, SRZ ;  /* 0x0000000000927805 */ /* 0x000fe2000001ff00 */
[-C--:B------:R-:W-:Y:S01]  /*3380*/  LEA R164, P1, R4, R166.reuse, 0x1 ;  /* 0x000000a604a47211 */ /* 0x080fe200078208ff */
[----:B------:R-:W-:Y:S01]  /*3390*/  CS2R R140, SRZ ;  /* 0x00000000008c7805 */ /* 0x000fe2000001ff00 */
[----:B------:R-:W-:Y:S01]  /*33a0*/  LEA R166, P2, R5, R166, 0x1 ;  /* 0x000000a605a67211 */ /* 0x000fe200078408ff */
[----:B------:R-:W-:Y:S01]  /*33b0*/  CS2R R142, SRZ ;  /* 0x00000000008e7805 */ /* 0x000fe2000001ff00 */
[----:B------:R-:W-:Y:S01]  /*33c0*/  IADD3 R176, R13, R14, R176 ;  /* 0x0000000e0db07210 */ /* 0x000fe20007ffe0b0 */
[----:B------:R-:W-:Y:S01]  /*33d0*/  IMAD R13, R18, 0x10, R6 ;  /* 0x00000010120d7824 */ /* 0x000fe200078e0206 */
[----:B------:R-:W-:Y:S01]  /*33e0*/  LEA.HI R3, R168, 0x78, RZ, 0x1c ;  /* 0x00000078a8037811 */ /* 0x000fe200078fe0ff */
[----:B------:R-:W-:Y:S01]  /*33f0*/  CS2R R136, SRZ ;  /* 0x0000000000887805 */ /* 0x000fe2000001ff00 */
[-C--:B------:R-:W-:Y:S01]  /*3400*/  LEA.HI.X.SX32 R165, R4, R2.reuse, 0x1, P1 ;  /* 0x0000000204a57211 */ /* 0x080fe200008f0eff */
[----:B------:R-:W-:Y:S01]  /*3410*/  CS2R R138, SRZ ;  /* 0x00000000008a7805 */ /* 0x000fe2000001ff00 */
[----:B------:R-:W-:Y:S01]  /*3420*/  LEA.HI.X.SX32 R167, R5, R2, 0x1, P2 ;  /* 0x0000000205a77211 */ /* 0x000fe200010f0eff */
[----:B------:R-:W-:Y:S01]  /*3430*/  IMAD R14, R3, c[0x0][0x1b8], RZ ;  /* 0x00006e00030e7a24 */ /* 0x000fe200078e02ff */
[C---:B------:R-:W-:Y:S01]  /*3440*/  LEA.HI R2, R168.reuse, 0x38, RZ, 0x1c ;  /* 0x00000038a8027811 */ /* 0x040fe200078fe0ff */
[----:B------:R-:W-:Y:S01]  /*3450*/  CS2R R132, SRZ ;  /* 0x0000000000847805 */ /* 0x000fe2000001ff00 */
[----:B------:R-:W-:Y:S01]  /*3460*/  LEA.HI R4, R168, 0xb8, RZ, 0x1c ;  /* 0x000000b8a8047811 */ /* 0x000fe200078fe0ff */
[----:B------:R-:W-:Y:S01]  /*3470*/  CS2R R134, SRZ ;  /* 0x0000000000867805 */ /* 0x000fe2000001ff00 */
[----:B------:R-:W-:Y:S01]  /*3480*/  LEA R3, R18, R13, 0x3 ;  /* 0x0000000d12037211 */ /* 0x000fe200078e18ff */
[----:B------:R-:W-:Y:S01]  /*3490*/  IMAD R2, R2, c[0x0][0x1b8], RZ ;  /* 0x00006e0002027a24 */ /* 0x000fe200078e02ff */
[----:B------:R-:W-:Y:S01]  /*34a0*/  LEA.HI R5, R168, 0xf8, RZ, 0x1c ;  /* 0x000000f8a8057811 */ /* 0x000fe200078fe0ff */
[----:B------:R-:W-:Y:S01]  /*34b0*/  IMAD R15, R4, c[0x0][0x1b8], RZ ;  /* 0x00006e00040f7a24 */ /* 0x000fe200078e02ff */
[-C--:B------:R-:W-:Y:S01]  /*34c0*/  LEA R24, P3, R7, R221.reuse, 0x1 ;  /* 0x000000dd07187211 */ /* 0x080fe200078608ff */
[----:B------:R-:W-:Y:S01]  /*34d0*/  IMAD R4, R18, 0x8, R3 ;  /* 0x0000000812047824 */ /* 0x000fe200078e0203 */
[-C--:B------:R-:W-:Y:S01]  /*34e0*/  LEA R22, P4, R8, R221.reuse, 0x1 ;  /* 0x000000dd08167211 */ /* 0x080fe200078808ff */
[----:B------:R-:W-:Y:S01]  /*34f0*/  IMAD R16, R5, c[0x0][0x1b8], RZ ;  /* 0x00006e0005107a24 */ /* 0x000fe200078e02ff */
[----:B------:R-:W-:Y:S01]  /*3500*/  LEA R20, P5, R2, R221, 0x1 ;  /* 0x000000dd02147211 */ /* 0x000fe200078a08ff */
[----:B------:R-:W-:Y:S01]  /*3510*/  CS2R R128, SRZ ;  /* 0x0000000000807805 */ /* 0x000fe2000001ff00 */
[----:B------:R-:W-:Y:S01]  /*3520*/  LEA R5, R18, R4, 0x3 ;  /* 0x0000000412057211 */ /* 0x000fe200078e18ff */
[----:B------:R-:W-:Y:S01]  /*3530*/  CS2R R130, SRZ ;  /* 0x0000000000827805 */ /* 0x000fe2000001ff00 */
[-C--:B------:R-:W-:Y:S01]  /*3540*/  LEA.HI.X.SX32 R25, R7, R17.reuse, 0x1, P3 ;  /* 0x0000001107197211 */ /* 0x080fe200018f0eff */
[----:B------:R-:W-:Y:S01]  /*3550*/  CS2R R124, SRZ ;  /* 0x00000000007c7805 */ /* 0x000fe2000001ff00 */
[-C--:B------:R-:W-:Y:S01]  /*3560*/  LEA.HI.X.SX32 R23, R8, R17.reuse, 0x1, P4 ;  /* 0x0000001108177211 */ /* 0x080fe200020f0eff */
[----:B------:R-:W-:Y:S01]  /*3570*/  IMAD R7, R18, 0x8, R5 ;  /* 0x0000000812077824 */ /* 0x000fe200078e0205 */
[----:B------:R-:W-:Y:S01]  /*3580*/  LEA.HI.X.SX32 R21, R2, R17, 0x1, P5 ;  /* 0x0000001102157211 */ /* 0x000fe200028f0eff */
[----:B------:R-:W-:Y:S01]  /*3590*/  STL.64 [R1+0x70], R24 ;  /* 0x0000701801007387 */ /* 0x000fe20000100a00 */
[C---:B------:R-:W-:Y:S01]  /*35a0*/  LEA R234, P1, R15.reuse, R221, 0x1 ;  /* 0x000000dd0fea7211 */ /* 0x040fe200078208ff */
[----:B------:R-:W-:Y:S01]  /*35b0*/  CS2R R126, SRZ ;  /* 0x00000000007e7805 */ /* 0x000fe2000001ff00 */
[----:B------:R-:W-:Y:S01]  /*35c0*/  LEA R2, R18, R7, 0x3 ;  /* 0x0000000712027211 */ /* 0x000fe200078e18ff */
[----:B------:R0:W-:Y:S01]  /*35d0*/  STL.64 [R1+0x68], R22 ;  /* 0x0000681601007387 */ /* 0x0001e20000100a00 */
[-C--:B------:R-:W-:Y:S01]  /*35e0*/  LEA R218, P2, R16, R221.reuse, 0x1 ;  /* 0x000000dd10da7211 */ /* 0x080fe200078408ff */
[----:B------:R-:W-:Y:S01]  /*35f0*/  CS2R R120, SRZ ;  /* 0x0000000000787805 */ /* 0x000fe2000001ff00 */
[----:B------:R-:W-:Y:S01]  /*3600*/  LEA R250, P6, R14, R221, 0x1 ;  /* 0x000000dd0efa7211 */ /* 0x000fe200078c08ff */
[----:B------:R1:W-:Y:S01]  /*3610*/  STL.64 [R1+0x38], R20 ;  /* 0x0000381401007387 */ /* 0x0003e20000100a00 */
[----:B------:R-:W-:Y:S01]  /*3620*/  IMAD R8, R18, 0x8, R2 ;  /* 0x0000000812087824 */ /* 0x000fe200078e0202 */
[-C--:B------:R-:W-:Y:S01]  /*3630*/  LEA.HI.X.SX32 R235, R15, R17.reuse, 0x1, P1 ;  /* 0x000000110feb7211 */ /* 0x080fe200008f0eff */
[----:B------:R-:W-:Y:S01]  /*3640*/  CS2R R122, SRZ ;  /* 0x00000000007a7805 */ /* 0x000fe2000001ff00 */
[-C--:B------:R-:W-:Y:S01]  /*3650*/  LEA.HI.X.SX32 R219, R16, R17.reuse, 0x1, P2 ;  /* 0x0000001110db7211 */ /* 0x080fe200010f0eff */
[----:B------:R-:W-:Y:S01]  /*3660*/  CS2R R116, SRZ ;  /* 0x0000000000747805 */ /* 0x000fe2000001ff00 */
[----:B------:R-:W-:Y:S01]  /*3670*/  LEA.HI.X.SX32 R251, R14, R17, 0x1, P6 ;  /* 0x000000110efb7211 */ /* 0x000fe200030f0eff */
[----:B------:R-:W-:Y:S01]  /*3680*/  CS2R R118, SRZ ;  /* 0x0000000000767805 */ /* 0x000fe2000001ff00 */
[-C--:B0-----:R-:W-:Y:S01]  /*3690*/  LEA R22, P1, R10, R221.reuse, 0x1 ;  /* 0x000000dd0a167211 */ /* 0x081fe200078208ff */
[----:B------:R-:W-:Y:S01]  /*36a0*/  CS2R R112, SRZ ;  /* 0x0000000000707805 */ /* 0x000fe2000001ff00 */
[----:B------:R-:W-:Y:S01]  /*36b0*/  LOP3.LUT R252, R252, 0x38, RZ, 0xc0, !PT ;  /* 0x00000038fcfc7812 */ /* 0x000fe200078ec0ff */
[----:B------:R-:W-:Y:S01]  /*36c0*/  CS2R R114, SRZ ;  /* 0x0000000000727805 */ /* 0x000fe2000001ff00 */
[C---:B-1----:R-:W-:Y:S01]  /*36d0*/  LEA R20, P3, R9.reuse, R221, 0x1 ;  /* 0x000000dd09147211 */ /* 0x042fe200078608ff */
[----:B------:R-:W-:Y:S01]  /*36e0*/  CS2R R108, SRZ ;  /* 0x00000000006c7805 */ /* 0x000fe2000001ff00 */
[-C--:B------:R-:W-:Y:S01]  /*36f0*/  LEA.HI.X.SX32 R23, R10, R17.reuse, 0x1, P1 ;  /* 0x000000110a177211 */ /* 0x080fe200008f0eff */
[----:B------:R-:W-:Y:S01]  /*3700*/  CS2R R110, SRZ ;  /* 0x00000000006e7805 */ /* 0x000fe2000001ff00 */
[----:B------:R-:W-:Y:S01]  /*3710*/  LEA.HI.X.SX32 R21, R9, R17, 0x1, P3 ;  /* 0x0000001109157211 */ /* 0x000fe200018f0eff */
[----:B------:R-:W-:Y:S01]  /*3720*/  CS2R R104, SRZ ;  /* 0x0000000000687805 */ /* 0x000fe2000001ff00 */
[----:B------:R-:W-:Y:S01]  /*3730*/  LEA R14, P3, R12, R221, 0x1 ;  /* 0x000000dd0c0e7211 */ /* 0x000fe200078608ff */
[----:B------:R-:W-:Y:S01]  /*3740*/  CS2R R106, SRZ ;  /* 0x00000000006a7805 */ /* 0x000fe2000001ff00 */
[----:B------:R-:W-:Y:S01]  /*3750*/  LEA R9, R18, R8, 0x4 ;  /* 0x0000000812097211 */ /* 0x000fe200078e20ff */
[----:B------:R0:W-:Y:S01]  /*3760*/  STL.64 [R1+0x60], R20 ;  /* 0x0000601401007387 */ /* 0x0001e20000100a00 */
[----:B------:R-:W-:Y:S01]  /*3770*/  LEA.HI.X.SX32 R15, R12, R17, 0x1, P3 ;  /* 0x000000110c0f7211 */ /* 0x000fe200018f0eff */
[----:B------:R-:W-:Y:S01]  /*3780*/  CS2R R100, SRZ ;  /* 0x0000000000647805 */ /* 0x000fe2000001ff00 */
[C---:B------:R-:W-:Y:S01]  /*3790*/  LOP3.LUT R86, R177.reuse, 0x20, RZ, 0x3c, !PT ;  /* 0x00000020b1567812 */ /* 0x040fe200078e3cff */
[----:B------:R-:W-:Y:S01]  /*37a0*/  IMAD R10, R18, 0x8, R9 ;  /* 0x00000008120a7824 */ /* 0x000fe200078e0209 */
[----:B------:R1:W-:Y:S01]  /*37b0*/  STL.64 [R1+0x58], R22 ;  /* 0x0000581601007387 */ /* 0x0003e20000100a00 */
[----:B------:R-:W-:Y:S01]  /*37c0*/  MOV R82, c[0x0][0x1a4] ;  /* 0x0000690000527a02 */ /* 0x000fe20000000f00 */
[----:B------:R-:W-:Y:S01]  /*37d0*/  CS2R R102, SRZ ;  /* 0x0000000000667805 */ /* 0x000fe2000001ff00 */
[C---:B------:R-:W-:Y:S01]  /*37e0*/  LOP3.LUT R88, R177.reuse, 0x10, RZ, 0x3c, !PT ;  /* 0x00000010b1587812 */ /* 0x040fe200078e3cff */
[----:B------:R-:W-:Y:S01]  /*37f0*/  CS2R R76, SRZ ;  /* 0x00000000004c7805 */ /* 0x000fe2000001ff00 */
[----:B------:R-:W-:Y:S01]  /*3800*/  LOP3.LUT R86, R177, 0x50, RZ, 0x3c, !PT ;  /* 0x00000050b1567812 */ /* 0x000fe200078e3cff */
[C---:B------:R-:W-:Y:S01]  /*3810*/  IMAD R80, R82.reuse, 0xb, RZ ;  /* 0x0000000b52507824 */ /* 0x040fe200078e02ff */
[----:B0-----:R-:W-:Y:S01]  /*3820*/  LEA R20, P2, R11, R221, 0x1 ;  /* 0x000000dd0b147211 */ /* 0x001fe200078408ff */
[C---:B------:R-:W-:Y:S01]  /*3830*/  IMAD R81, R82.reuse, 0xc, RZ ;  /* 0x0000000c52517824 */ /* 0x040fe200078e02ff */
[----:B------:R-:W-:Y:S01]  /*3840*/  LOP3.LUT R88, R177, 0x40, RZ, 0x3c, !PT ;  /* 0x00000040b1587812 */ /* 0x000fe200078e3cff */
[C---:B------:R-:W-:Y:S01]  /*3850*/  IMAD R83, R82.reuse, 0xd, RZ ;  /* 0x0000000d52537824 */ /* 0x040fe200078e02ff */
[----:B------:R-:W-:Y:S01]  /*3860*/  LEA.HI.X.SX32 R21, R11, R17, 0x1, P2 ;  /* 0x000000110b157211 */ /* 0x000fe200010f0eff */
[----:B------:R-:W-:Y:S01]  /*3870*/  IMAD R84, R82, 0xe, RZ ;  /* 0x0000000e52547824 */ /* 0x000fe200078e02ff */
[----:B-1----:R-:W-:Y:S01]  /*3880*/  LEA R22, P1, R6, R221, 0x1 ;  /* 0x000000dd06167211 */ /* 0x002fe200078208ff */
[----:B------:R-:W-:Y:S01]  /*3890*/  IMAD R85, R82, 0xf, RZ ;  /* 0x0000000f52557824 */ /* 0x000fe200078e02ff */
[----:B------:R-:W-:Y:S01]  /*38a0*/  LEA R11, R18, R10, 0x3 ;  /* 0x0000000a120b7211 */ /* 0x000fe200078e18ff */
[----:B------:R0:W-:Y:S01]  /*38b0*/  STL.64 [R1+0x50], R20 ;  /* 0x0000501401007387 */ /* 0x0001e20000100a00 */
[----:B------:R-:W-:Y:S01]  /*38c0*/  LEA.HI.X.SX32 R23, R6, R17, 0x1, P1 ;  /* 0x0000001106177211 */ /* 0x000fe200008f0eff */
[----:B------:R-:W-:Y:S01]  /*38d0*/  CS2R R78, SRZ ;  /* 0x00000000004e7805 */ /* 0x000fe2000001ff00 */
[C---:B------:R-:W-:Y:S01]  /*38e0*/  LOP3.LUT R86, R177.reuse, 0x70, RZ, 0x3c, !PT ;  /* 0x00000070b1567812 */ /* 0x040fe200078e3cff */
[----:B------:R1:W-:Y:S01]  /*38f0*/  STL.64 [R1+0x48], R14 ;  /* 0x0000480e01007387 */ /* 0x0003e20000100a00 */
[----:B------:R-:W-:Y:S01]  /*3900*/  IADD3 R180, R252, R87, RZ ;  /* 0x00000057fcb47210 */ /* 0x000fe20007ffe0ff */
[----:B------:R-:W-:Y:S01]  /*3910*/  CS2R R24, SRZ ;  /* 0x0000000000187805 */ /* 0x000fe2000001ff00 */
[----:B------:R-:W-:Y:S01]  /*3920*/  LOP3.LUT R88, R177, 0x60, RZ, 0x3c, !PT ;  /* 0x00000060b1587812 */ /* 0x000fe200078e3cff */
[----:B------:R2:W-:Y:S01]  /*3930*/  STL.64 [R1+0x40], R22 ;  /* 0x0000401601007387 */ /* 0x0005e20000100a00 */
[C---:B------:R-:W-:Y:S01]  /*3940*/  LOP3.LUT R87, R163.reuse, 0x20, RZ, 0x3c, !PT ;  /* 0x00000020a3577812 */ /* 0x040fe200078e3cff */
[----:B------:R-:W-:Y:S01]  /*3950*/  CS2R R26, SRZ ;  /* 0x00000000001a7805 */ /* 0x000fe2000001ff00 */
[----:B------:R-:W-:Y:S01]  /*3960*/  LOP3.LUT R86, R163, 0x40, RZ, 0x3c, !PT ;  /* 0x00000040a3567812 */ /* 0x000fe200078e3cff */
[----:B------:R-:W-:Y:S01]  /*3970*/  CS2R R72, SRZ ;  /* 0x0000000000487805 */ /* 0x000fe2000001ff00 */
[-C--:B0-----:R-:W-:Y:S01]  /*3980*/  LEA R20, P2, R13, R221.reuse, 0x1 ;  /* 0x000000dd0d147211 */ /* 0x081fe200078408ff */
[----:B------:R-:W-:Y:S01]  /*3990*/  IMAD.WIDE R86, R82, 0x2, R164 ;  /* 0x0000000252567825 */ /* 0x000fe200078e02a4 */
[----:B------:R-:W-:Y:S01]  /*39a0*/  LOP3.LUT R89, R177, 0x30, RZ, 0x3c, !PT ;  /* 0x00000030b1597812 */ /* 0x000fe200078e3cff */
[----:B------:R-:W-:Y:S01]  /*39b0*/  CS2R R74, SRZ ;  /* 0x00000000004a7805 */ /* 0x000fe2000001ff00 */
[----:B-1----:R-:W-:Y:S01]  /*39c0*/  LEA R14, P3, R3, R221, 0x1 ;  /* 0x000000dd030e7211 */ /* 0x002fe200078608ff */
[----:B------:R-:W-:Y:S01]  /*39d0*/  CS2R R28, SRZ ;  /* 0x00000000001c7805 */ /* 0x000fe2000001ff00 */
[-C--:B------:R-:W-:Y:S01]  /*39e0*/  LEA.HI.X.SX32 R21, R13, R17.reuse, 0x1, P2 ;  /* 0x000000110d157211 */ /* 0x080fe200010f0eff */
[----:B--2---:R-:W-:Y:S01]  /*39f0*/  CS2R R22, SRZ ;  /* 0x0000000000167805 */ /* 0x004fe2000001ff00 */
[----:B------:R-:W-:Y:S01]  /*3a00*/  LEA.HI.X.SX32 R15, R3, R17, 0x1, P3 ;  /* 0x00000011030f7211 */ /* 0x000fe200018f0eff */
[C---:B------:R-:W-:Y:S01]  /*3a10*/  IMAD R3, R18.reuse, 0x8, R11 ;  /* 0x0000000812037824 */ /* 0x040fe200078e020b */
[----:B------:R-:W-:Y:S01]  /*3a20*/  LEA R12, P3, R7, R221, 0x1 ;  /* 0x000000dd070c7211 */ /* 0x000fe200078608ff */
[----:B------:R0:W-:Y:S01]  /*3a30*/  STL.64 [R1+0x30], R20 ;  /* 0x0000301401007387 */ /* 0x0001e20000100a00 */
[----:B------:R-:W-:Y:S01]  /*3a40*/  LOP3.LUT R88, R163, 0x60, RZ, 0x3c, !PT ;  /* 0x00000060a3587812 */ /* 0x000fe200078e3cff */
[----:B------:R-:W-:Y:S01]  /*3a50*/  CS2R R30, SRZ ;  /* 0x00000000001e7805 */ /* 0x000fe2000001ff00 */
[----:B------:R-:W-:Y:S01]  /*3a60*/  LEA R6, R18, R3, 0x3 ;  /* 0x0000000312067211 */ /* 0x000fe200078e18ff */
[----:B------:R1:W-:Y:S01]  /*3a70*/  STL.64 [R1+0x28], R14 ;  /* 0x0000280e01007387 */ /* 0x0003e20000100a00 */
[----:B------:R-:W-:Y:S01]  /*3a80*/  LEA.HI.X.SX32 R13, R7, R17, 0x1, P3 ;  /* 0x00000011070d7211 */ /* 0x000fe200018f0eff */
[C---:B------:R-:W-:Y:S01]  /*3a90*/  IMAD.WIDE R88, R82.reuse, 0x2, R166 ;  /* 0x0000000252587825 */ /* 0x040fe200078e02a6 */
[----:B------:R-:W-:Y:S01]  /*3aa0*/  LEA R248, P3, R9, R221, 0x1 ;  /* 0x000000dd09f87211 */ /* 0x000fe200078608ff */
[----:B------:R-:W-:Y:S01]  /*3ab0*/  CS2R R32, SRZ ;  /* 0x0000000000207805 */ /* 0x000fe2000001ff00 */
[----:B------:R-:W-:Y:S01]  /*3ac0*/  LOP3.LUT R90, R161, 0x40, RZ, 0x3c, !PT ;  /* 0x00000040a15a7812 */ /* 0x000fe200078e3cff */
[----:B------:R-:W-:Y:S01]  /*3ad0*/  CS2R R34, SRZ ;  /* 0x0000000000227805 */ /* 0x000fe2000001ff00 */
[----:B------:R-:W-:Y:S01]  /*3ae0*/  LEA.HI.X.SX32 R249, R9, R17, 0x1, P3 ;  /* 0x0000001109f97211 */ /* 0x000fe200018f0eff */
[----:B------:R-:W-:Y:S01]  /*3af0*/  IMAD.SHL.U32 R9, R82, 0x2, RZ ;  /* 0x0000000252097824 */ /* 0x000fe200078e00ff */
[CC--:B0-----:R-:W-:Y:S01]  /*3b00*/  LEA R20, P1, R4.reuse, R221.reuse, 0x1 ;  /* 0x000000dd04147211 */ /* 0x0c1fe200078208ff */
[----:B------:R-:W-:Y:S01]  /*3b10*/  CS2R R68, SRZ ;  /* 0x0000000000447805 */ /* 0x000fe2000001ff00 */
[-C--:B------:R-:W-:Y:S01]  /*3b20*/  LEA R242, P3, R3, R221.reuse, 0x1 ;  /* 0x000000dd03f27211 */ /* 0x080fe200078608ff */
[----:B------:R-:W-:Y:S01]  /*3b30*/  IMAD.WIDE R90, R9, 0x2, R164 ;  /* 0x00000002095a7825 */ /* 0x000fe200078e02a4 */
[C---:B-1----:R-:W-:Y:S01]  /*3b40*/  LEA R14, P2, R5.reuse, R221, 0x1 ;  /* 0x000000dd050e7211 */ /* 0x042fe200078408ff */
[----:B------:R-:W-:Y:S01]  /*3b50*/  CS2R R70, SRZ ;  /* 0x0000000000467805 */ /* 0x000fe2000001ff00 */
[-C--:B------:R-:W-:Y:S01]  /*3b60*/  LEA.HI.X.SX32 R21, R4, R17.reuse, 0x1, P1 ;  /* 0x0000001104157211 */ /* 0x080fe200008f0eff */
[C---:B------:R-:W-:Y:S01]  /*3b70*/  IMAD R4, R18.reuse, 0x8, R6 ;  /* 0x0000000812047824 */ /* 0x040fe200078e0206 */
[-C--:B------:R-:W-:Y:S01]  /*3b80*/  LEA.HI.X.SX32 R15, R5, R17.reuse, 0x1, P2 ;  /* 0x00000011050f7211 */ /* 0x080fe200010f0eff */
[----:B------:R-:W-:Y:S01]  /*3b90*/  CS2R R36, SRZ ;  /* 0x0000000000247805 */ /* 0x000fe2000001ff00 */
[----:B------:R-:W-:Y:S01]  /*3ba0*/  LEA.HI.X.SX32 R243, R3, R17, 0x1, P3 ;  /* 0x0000001103f37211 */ /* 0x000fe200018f0eff */
[----:B------:R0:W-:Y:S01]  /*3bb0*/  STL.64 [R1+0x20], R20 ;  /* 0x0000201401007387 */ /* 0x0001e20000100a00 */
[----:B------:R-:W-:Y:S01]  /*3bc0*/  LEA R5, R18, R4, 0x3 ;  /* 0x0000000412057211 */ /* 0x000fe200078e18ff */
[----:B------:R-:W-:Y:S01]  /*3bd0*/  CS2R R38, SRZ ;  /* 0x0000000000267805 */ /* 0x000fe2000001ff00 */
[----:B------:R-:W-:Y:S01]  /*3be0*/  LOP3.LUT R181, R181, 0x160, R170, 0xf8, !PT ;  /* 0x00000160b5b57812 */ /* 0x000fe200078ef8aa */
[----:B------:R1:W-:Y:S01]  /*3bf0*/  STL.64 [R1+0x18], R14 ;  /* 0x0000180e01007387 */ /* 0x0003e20000100a00 */
[C---:B------:R-:W-:Y:S01]  /*3c00*/  LEA R236, P3, R5.reuse, R221, 0x1 ;  /* 0x000000dd05ec7211 */ /* 0x040fe200078608ff */
[----:B------:R-:W-:Y:S01]  /*3c10*/  CS2R R40, SRZ ;  /* 0x0000000000287805 */ /* 0x000fe2000001ff00 */
[----:B------:R-:W-:Y:S01]  /*3c20*/  MOV R216, 0x3f800000 ;  /* 0x3f80000000d87802 */ /* 0x000fe20000000f00 */
[----:B------:R2:W-:Y:S01]  /*3c30*/  STL.64 [R1+0x10], R12 ;  /* 0x0000100c01007387 */ /* 0x0005e20000100a00 */
[----:B------:R-:W-:Y:S01]  /*3c40*/  LEA.HI.X.SX32 R237, R5, R17, 0x1, P3 ;  /* 0x0000001105ed7211 */ /* 0x000fe200018f0eff */
[----:B------:R-:W-:Y:S01]  /*3c50*/  CS2R R42, SRZ ;  /* 0x00000000002a7805 */ /* 0x000fe2000001ff00 */
[----:B------:R-:W-:Y:S01]  /*3c60*/  MOV R160, RZ ;  /* 0x000000ff00a07202 */ /* 0x000fe20000000f00 */
[----:B0-----:R-:W-:Y:S01]  /*3c70*/  CS2R R20, SRZ ;  /* 0x0000000000147805 */ /* 0x001fe2000001ff00 */
[----:B------:R-:W-:Y:S01]  /*3c80*/  MOV R196, 0xff800000 ;  /* 0xff80000000c47802 */ /* 0x000fe20000000f00 */
[----:B------:R-:W-:Y:S01]  /*3c90*/  CS2R R44, SRZ ;  /* 0x00000000002c7805 */ /* 0x000fe2000001ff00 */
[----:B------:R-:W-:Y:S01]  /*3ca0*/  MOV R182, 0xff800000 ;  /* 0xff80000000b67802 */ /* 0x000fe20000000f00 */
[----:B------:R-:W-:Y:S01]  /*3cb0*/  CS2R R46, SRZ ;  /* 0x00000000002e7805 */ /* 0x000fe2000001ff00 */
[C---:B-1----:R-:W-:Y:S01]  /*3cc0*/  LEA R14, P1, R2.reuse, R221, 0x1 ;  /* 0x000000dd020e7211 */ /* 0x042fe200078208ff */
[----:B------:R-:W-:Y:S01]  /*3cd0*/  CS2R R48, SRZ ;  /* 0x0000000000307805 */ /* 0x000fe2000001ff00 */
[----:B------:R-:W-:Y:S01]  /*3ce0*/  MOV R215, 0x3f800000 ;  /* 0x3f80000000d77802 */ /* 0x000fe20000000f00 */
[----:B------:R-:W-:Y:S01]  /*3cf0*/  CS2R R50, SRZ ;  /* 0x0000000000327805 */ /* 0x000fe2000001ff00 */
[----:B------:R-:W-:Y:S01]  /*3d00*/  LEA.HI.X.SX32 R15, R2, R17, 0x1, P1 ;  /* 0x00000011020f7211 */ /* 0x000fe200008f0eff */
[----:B------:R-:W-:Y:S01]  /*3d10*/  IMAD R2, R18, 0x10, R5 ;  /* 0x0000001012027824 */ /* 0x000fe200078e0205 */
[-C--:B--2---:R-:W-:Y:S01]  /*3d20*/  LEA R12, P2, R8, R221.reuse, 0x1 ;  /* 0x000000dd080c7211 */ /* 0x084fe200078408ff */
[----:B------:R-:W-:Y:S01]  /*3d30*/  CS2R R52, SRZ ;  /* 0x0000000000347805 */ /* 0x000fe2000001ff00 */
[----:B------:R-:W-:Y:S01]  /*3d40*/  LEA R246, P1, R10, R221, 0x1 ;  /* 0x000000dd0af67211 */ /* 0x000fe200078208ff */
[----:B------:R0:W-:Y:S01]  /*3d50*/  STL.64 [R1+0x8], R14 ;  /* 0x0000080e01007387 */ /* 0x0001e20000100a00 */
[----:B------:R-:W-:Y:S01]  /*3d60*/  LEA R7, R18, R2, 0x3 ;  /* 0x0000000212077211 */ /* 0x000fe200078e18ff */
[----:B------:R-:W-:Y:S01]  /*3d70*/  CS2R R54, SRZ ;  /* 0x0000000000367805 */ /* 0x000fe2000001ff00 */
[----:B------:R-:W-:Y:S01]  /*3d80*/  LEA.HI.X.SX32 R13, R8, R17, 0x1, P2 ;  /* 0x00000011080d7211 */ /* 0x000fe200010f0eff */
[----:B------:R-:W-:Y:S01]  /*3d90*/  CS2R R56, SRZ ;  /* 0x0000000000387805 */ /* 0x000fe2000001ff00 */
[C---:B------:R-:W-:Y:S01]  /*3da0*/  LEA R244, P2, R11.reuse, R221, 0x1 ;  /* 0x000000dd0bf47211 */ /* 0x040fe200078408ff */
[----:B------:R-:W-:Y:S01]  /*3db0*/  IMAD R3, R18, 0x8, R7 ;  /* 0x0000000812037824 */ /* 0x000fe200078e0207 */
[-C--:B------:R-:W-:Y:S01]  /*3dc0*/  LEA.HI.X.SX32 R247, R10, R17.reuse, 0x1, P1 ;  /* 0x000000110af77211 */ /* 0x080fe200008f0eff */
[----:B------:R-:W-:Y:S01]  /*3dd0*/  STL.64 [R1], R12 ;  /* 0x0000000c01007387 */ /* 0x000fe20000100a00 */
[----:B------:R-:W-:Y:S01]  /*3de0*/  LEA.HI.X.SX32 R245, R11, R17, 0x1, P2 ;  /* 0x000000110bf57211 */ /* 0x000fe200010f0eff */
[----:B------:R-:W-:Y:S01]  /*3df0*/  IMAD R10, R82, 0xa, RZ ;  /* 0x0000000a520a7824 */ /* 0x000fe200078e02ff */
[----:B------:R-:W-:Y:S01]  /*3e00*/  LEA R238, P2, R4, R221, 0x1 ;  /* 0x000000dd04ee7211 */ /* 0x000fe200078408ff */
[----:B------:R1:W-:Y:S01]  /*3e10*/  STL.64 [R1+0x168], R86 ;  /* 0x0001685601007387 */ /* 0x0003e20000100a00 */
[----:B------:R-:W-:Y:S01]  /*3e20*/  LEA R8, R18, R3, 0x3 ;  /* 0x0000000312087211 */ /* 0x000fe200078e18ff */
[----:B0-----:R-:W-:Y:S01]  /*3e30*/  CS2R R14, SRZ ;  /* 0x00000000000e7805 */ /* 0x001fe2000001ff00 */
[----:B------:R-:W-:Y:S01]  /*3e40*/  LEA.HI.X.SX32 R239, R4, R17, 0x1, P2 ;  /* 0x0000001104ef7211 */ /* 0x000fe200010f0eff */
[----:B------:R0:W-:Y:S01]  /*3e50*/  STL.64 [R1+0x160], R88 ;  /* 0x0001605801007387 */ /* 0x0001e20000100a00 */
[-C--:B------:R-:W-:Y:S01]  /*3e60*/  LEA R240, P1, R6, R221.reuse, 0x1 ;  /* 0x000000dd06f07211 */ /* 0x080fe200078208ff */
[----:B------:R-:W-:Y:S01]  /*3e70*/  IMAD R4, R18, 0x8, R8 ;  /* 0x0000000812047824 */ /* 0x000fe200078e0208 */
[----:B------:R-:W-:Y:S01]  /*3e80*/  LEA R228, P3, R3, R221, 0x1 ;  /* 0x000000dd03e47211 */ /* 0x000fe200078608ff */
[----:B------:R2:W-:Y:S01]  /*3e90*/  STL.64 [R1+0x150], R90 ;  /* 0x0001505a01007387 */ /* 0x0005e20000100a00 */
[----:B------:R-:W-:Y:S01]  /*3ea0*/  LEA.HI.X.SX32 R241, R6, R17, 0x1, P1 ;  /* 0x0000001106f17211 */ /* 0x000fe200008f0eff */
[----:B------:R-:W-:Y:S01]  /*3eb0*/  IMAD R6, R82, 0x7, RZ ;  /* 0x0000000752067824 */ /* 0x000fe200078e02ff */
[----:B------:R-:W-:Y:S01]  /*3ec0*/  LEA R232, P1, R2, R221, 0x1 ;  /* 0x000000dd02e87211 */ /* 0x000fe200078208ff */
[----:B-1----:R-:W-:Y:S01]  /*3ed0*/  IMAD.WIDE R86, R9, 0x2, R166 ;  /* 0x0000000209567825 */ /* 0x002fe200078e02a6 */
[----:B------:R-:W-:Y:S01]  /*3ee0*/  LEA R5, R18, R4, 0x3 ;  /* 0x0000000412057211 */ /* 0x000fe200078e18ff */
[----:B------:R-:W-:Y:S01]  /*3ef0*/  CS2R R12, SRZ ;  /* 0x00000000000c7805 */ /* 0x000fe2000001ff00 */
[-C--:B------:R-:W-:Y:S01]  /*3f00*/  LEA.HI.X.SX32 R233, R2, R17.reuse, 0x1, P1 ;  /* 0x0000001102e97211 */ /* 0x080fe200008f0eff */
[----:B------:R-:W-:Y:S01]  /*3f10*/  CS2R R58, SRZ ;  /* 0x00000000003a7805 */ /* 0x000fe2000001ff00 */
[----:B------:R-:W-:Y:S01]  /*3f20*/  LEA.HI.X.SX32 R229, R3, R17, 0x1, P3 ;  /* 0x0000001103e57211 */ /* 0x000fe200018f0eff */
[----:B------:R-:W-:Y:S01]  /*3f30*/  IMAD R2, R18, 0x8, R5 ;  /* 0x0000000812027824 */ /* 0x000fe200078e0205 */
[-C--:B------:R-:W-:Y:S01]  /*3f40*/  LEA R222, P3, R5, R221.reuse, 0x1 ;  /* 0x000000dd05de7211 */ /* 0x080fe200078608ff */
[----:B------:R1:W-:Y:S01]  /*3f50*/  STL.64 [R1+0x148], R86 ;  /* 0x0001485601007387 */ /* 0x0003e20000100a00 */
[-C--:B------:R-:W-:Y:S01]  /*3f60*/  LEA R230, P2, R7, R221.reuse, 0x1 ;  /* 0x000000dd07e67211 */ /* 0x080fe200078408ff */
[----:B------:R-:W-:Y:S01]  /*3f70*/  IMAD R3, R82, 0x5, RZ ;  /* 0x0000000552037824 */ /* 0x000fe200078e02ff */
[----:B------:R-:W-:Y:S01]  /*3f80*/  LEA R220, P4, R2, R221, 0x1 ;  /* 0x000000dd02dc7211 */ /* 0x000fe200078808ff */
[----:B------:R-:W-:Y:S01]  /*3f90*/  CS2R R18, SRZ ;  /* 0x0000000000127805 */ /* 0x000fe2000001ff00 */
[-C--:B------:R-:W-:Y:S01]  /*3fa0*/  LEA.HI.X.SX32 R223, R5, R17.reuse, 0x1, P3 ;  /* 0x0000001105df7211 */ /* 0x080fe200018f0eff */
[C---:B------:R-:W-:Y:S01]  /*3fb0*/  IMAD R5, R82.reuse, 0x3, RZ ;  /* 0x0000000352057824 */ /* 0x040fe200078e02ff */
[----:B------:R-:W-:Y:S01]  /*3fc0*/  LEA.HI.X.SX32 R231, R7, R17, 0x1, P2 ;  /* 0x0000001107e77211 */ /* 0x000fe200010f0eff */
[----:B------:R-:W-:Y:S01]  /*3fd0*/  IMAD.SHL.U32 R7, R82, 0x8, RZ ;  /* 0x0000000852077824 */ /* 0x000fe200078e00ff */
[-C--:B------:R-:W-:Y:S01]  /*3fe0*/  LEA R226, P1, R8, R221.reuse, 0x1 ;  /* 0x000000dd08e27211 */ /* 0x080fe200078208ff */
[C---:B0-----:R-:W-:Y:S01]  /*3ff0*/  IMAD.WIDE R88, R5.reuse, 0x2, R164 ;  /* 0x0000000205587825 */ /* 0x041fe200078e02a4 */
[----:B------:R-:W-:Y:S01]  /*4000*/  LEA R224, P2, R4, R221, 0x1 ;  /* 0x000000dd04e07211 */ /* 0x000fe200078408ff */
[----:B------:R-:W-:Y:S01]  /*4010*/  CS2R R60, SRZ ;  /* 0x00000000003c7805 */ /* 0x000fe2000001ff00 */
[-C--:B------:R-:W-:Y:S01]  /*4020*/  LEA.HI.X.SX32 R221, R2, R17.reuse, 0x1, P4 ;  /* 0x0000001102dd7211 */ /* 0x080fe200020f0eff */
[----:B--2---:R-:W-:Y:S01]  /*4030*/  IMAD.WIDE R90, R5, 0x2, R166 ;  /* 0x00000002055a7825 */ /* 0x004fe200078e02a6 */
[----:B------:R-:W-:Y:S01]  /*4040*/  SHF.L.U32 R2, R82, 0x2, RZ ;  /* 0x0000000252027819 */ /* 0x000fe200000006ff */
[----:B------:R0:W-:Y:S01]  /*4050*/  STL.64 [R1+0x140], R88 ;  /* 0x0001405801007387 */ /* 0x0001e20000100a00 */
[-C--:B------:R-:W-:Y:S01]  /*4060*/  LEA.HI.X.SX32 R225, R4, R17.reuse, 0x1, P2 ;  /* 0x0000001104e17211 */ /* 0x080fe200010f0eff */
[----:B------:R-:W-:Y:S01]  /*4070*/  IMAD R4, R82, 0x6, RZ ;  /* 0x0000000652047824 */ /* 0x000fe200078e02ff */
[----:B------:R-:W-:Y:S01]  /*4080*/  LEA.HI.X.SX32 R227, R8, R17, 0x1, P1 ;  /* 0x0000001108e37211 */ /* 0x000fe200008f0eff */
[----:B-1----:R-:W-:Y:S01]  /*4090*/  IMAD.WIDE R86, R2, 0x2, R164 ;  /* 0x0000000202567825 */ /* 0x002fe200078e02a4 */
[----:B------:R1:W-:Y:S01]  /*40a0*/  STL.64 [R1+0x138], R90 ;  /* 0x0001385a01007387 */ /* 0x0003e20000100a00 */
[----:B------:R-:W-:Y:S01]  /*40b0*/  LOP3.LUT P1, RZ, R168, 0x1, RZ, 0xc0, !PT ;  /* 0x00000001a8ff7812 */ /* 0x000fe2000782c0ff */
[----:B------:R-:W-:Y:S01]  /*40c0*/  CS2R R16, SRZ ;  /* 0x0000000000107805 */ /* 0x000fe2000001ff00 */
[----:B------:R-:W-:Y:S01]  /*40d0*/  IMAD R8, R82, 0x9, RZ ;  /* 0x0000000952087824 */ /* 0x000fe200078e02ff */
[----:B------:R2:W-:Y:S01]  /*40e0*/  STL.64 [R1+0x130], R86 ;  /* 0x0001305601007387 */ /* 0x0005e20000100a00 */
[----:B------:R-:W-:Y:S01]  /*40f0*/  MOV R11, 0xff800000 ;  /* 0xff800000000b7802 */ /* 0x000fe20000000f00 */
[----:B------:R-:W-:Y:S01]  /*4100*/  CS2R R62, SRZ ;  /* 0x00000000003e7805 */ /* 0x000fe2000001ff00 */
[----:B0-----:R-:W-:Y:S01]  /*4110*/  IMAD.WIDE R88, R2, 0x2, R166 ;  /* 0x0000000202587825 */ /* 0x001fe200078e02a6 */
[----:B------:R-:W-:Y:S01]  /*4120*/  MOV R213, 0x3f800000 ;  /* 0x3f80000000d57802 */ /* 0x000fe20000000f00 */
[----:B------:R-:W-:Y:S01]  /*4130*/  CS2R R64, SRZ ;  /* 0x0000000000407805 */ /* 0x000fe2000001ff00 */
[----:B------:R-:W-:Y:S01]  /*4140*/  MOV R211, 0x3f800000 ;  /* 0x3f80000000d37802 */ /* 0x000fe20000000f00 */
[----:B------:R-:W-:Y:S01]  /*4150*/  CS2R R66, SRZ ;  /* 0x0000000000427805 */ /* 0x000fe2000001ff00 */
[----:B-1----:R-:W-:Y:S01]  /*4160*/  IMAD.WIDE R90, R3, 0x2, R164 ;  /* 0x00000002035a7825 */ /* 0x002fe200078e02a4 */
[----:B------:R0:W-:Y:S01]  /*4170*/  STL.64 [R1+0x128], R88 ;  /* 0x0001285801007387 */ /* 0x0001e20000100a00 */
[----:B------:R-:W-:-:S02]  /*4180*/  MOV R209, 0x3f800000 ;  /* 0x3f80000000d17802 */ /* 0x000fc40000000f00 */
[--C-:B--2---:R-:W-:Y:S01]  /*4190*/  IMAD.WIDE R86, R3, 0x2, R166.reuse ;  /* 0x0000000203567825 */ /* 0x104fe200078e02a6 */
[----:B------:R-:W-:Y:S01]  /*41a0*/  STL.64 [R1+0x120], R90 ;  /* 0x0001205a01007387 */ /* 0x000fe20000100a00 */
[----:B------:R-:W-:Y:S02]  /*41b0*/  ISETP.LT.U32.AND P0, PT, R172, 0x40, !P0 ;  /* 0x00000040ac00780c */ /* 0x000fe40004701070 */
[C---:B------:R-:W-:Y:S01]  /*41c0*/  IMAD.WIDE R2, R4.reuse, 0x2, R166 ;  /* 0x0000000204027825 */ /* 0x040fe200078e02a6 */
[----:B------:R1:W-:Y:S01]  /*41d0*/  STL.64 [R1+0x118], R86 ;  /* 0x0001185601007387 */ /* 0x0003e20000100a00 */
[----:B------:R-:W-:Y:S02]  /*41e0*/  LOP3.LUT R181, R181, 0x10, R168, 0x78, !PT ;  /* 0x00000010b5b57812 */ /* 0x000fe400078e78a8 */
[----:B0-----:R-:W-:-:S04]  /*41f0*/  IMAD.WIDE R88, R4, 0x2, R164 ;  /* 0x0000000204587825 */ /* 0x001fc800078e02a4 */
[C---:B------:R-:W-:Y:S01]  /*4200*/  IMAD.WIDE R4, R6.reuse, 0x2, R166 ;  /* 0x0000000206047825 */ /* 0x040fe200078e02a6 */
[----:B------:R-:W-:Y:S03]  /*4210*/  STL.64 [R1+0x110], R88 ;  /* 0x0001105801007387 */ /* 0x000fe60000100a00 */
[--C-:B-1----:R-:W-:Y:S01]  /*4220*/  IMAD.WIDE R86, R6, 0x2, R164.reuse ;  /* 0x0000000206567825 */ /* 0x102fe200078e02a4 */
[----:B------:R0:W-:Y:S04]  /*4230*/  STL.64 [R1+0x108], R2 ;  /* 0x0001080201007387 */ /* 0x0001e80000100a00 */
[----:B------:R-:W-:Y:S04]  /*4240*/  STL.64 [R1+0x100], R86 ;  /* 0x0001005601007387 */ /* 0x000fe80000100a00 */
[----:B------:R1:W-:Y:S01]  /*4250*/  STL.64 [R1+0xf8], R4 ;  /* 0x0000f80401007387 */ /* 0x0003e20000100a00 */
[----:B0-----:R-:W-:-:S04]  /*4260*/  IMAD.WIDE R2, R7, 0x2, R164 ;  /* 0x0000000207027825 */ /* 0x001fc800078e02a4 */
[----:B------:R-:W-:Y:S01]  /*4270*/  IMAD.WIDE R6, R7, 0x2, R166 ;  /* 0x0000000207067825 */ /* 0x000fe200078e02a6 */
[----:B------:R0:W-:Y:S03]  /*4280*/  STL.64 [R1+0xf0], R2 ;  /* 0x0000f00201007387 */ /* 0x0001e60000100a00 */
[C---:B-1----:R-:W-:Y:S01]  /*4290*/  IMAD.WIDE R4, R8.reuse, 0x2, R164 ;  /* 0x0000000208047825 */ /* 0x042fe200078e02a4 */
[----:B------:R1:W-:Y:S04]  /*42a0*/  STL.64 [R1+0xe8], R6 ;  /* 0x0000e80601007387 */ /* 0x0003e80000100a00 */
[----:B------:R2:W-:Y:S01]  /*42b0*/  STL.64 [R1+0xe0], R4 ;  /* 0x0000e00401007387 */ /* 0x0005e20000100a00 */
[----:B0-----:R-:W-:-:S04]  /*42c0*/  IMAD.WIDE R2, R8, 0x2, R166 ;  /* 0x0000000208027825 */ /* 0x001fc800078e02a6 */
[C---:B-1----:R-:W-:Y:S01]  /*42d0*/  IMAD.WIDE R6, R10.reuse, 0x2, R164 ;  /* 0x000000020a067825 */ /* 0x042fe200078e02a4 */
[----:B------:R0:W-:Y:S03]  /*42e0*/  STL.64 [R1+0xd8], R2 ;  /* 0x0000d80201007387 */ /* 0x0001e60000100a00 */
[----:B--2---:R-:W-:Y:S01]  /*42f0*/  IMAD.WIDE R4, R10, 0x2, R166 ;  /* 0x000000020a047825 */ /* 0x004fe200078e02a6 */
[----:B------:R1:W-:Y:S04]  /*4300*/  STL.64 [R1+0xd0], R6 ;  /* 0x0000d00601007387 */ /* 0x0003e80000100a00 */
[----:B------:R2:W-:Y:S01]  /*4310*/  STL.64 [R1+0xc8], R4 ;  /* 0x0000c80401007387 */ /* 0x0005e20000100a00 */
[----:B0-----:R-:W-:-:S04]  /*4320*/  IMAD.WIDE R2, R80, 0x2, R164 ;  /* 0x0000000250027825 */ /* 0x001fc800078e02a4 */
[----:B-1----:R-:W-:Y:S01]  /*4330*/  IMAD.WIDE R6, R80, 0x2, R166 ;  /* 0x0000000250067825 */ /* 0x002fe200078e02a6 */
[----:B------:R0:W-:Y:S03]  /*4340*/  STL.64 [R1+0xc0], R2 ;  /* 0x0000c00201007387 */ /* 0x0001e60000100a00 */
[C---:B--2---:R-:W-:Y:S01]  /*4350*/  IMAD.WIDE R4, R81.reuse, 0x2, R164 ;  /* 0x0000000251047825 */ /* 0x044fe200078e02a4 */
        /* <DEDUP_REMOVED lines=12> */
[----:B------:R1:W-:Y:S03]  /*4420*/  STL.64 [R1+0x88], R6 ;  /* 0x0000880601007387 */ /* 0x0003e60000100a00 */
[----:B0-----:R-:W-:-:S05]  /*4430*/  IMAD.WIDE R2, R85, 0x2, R166 ;  /* 0x0000000255027825 */ /* 0x001fca00078e02a6 */
[----:B------:R1:W-:Y:S04]  /*4440*/  STL.64 [R1+0x78], R2 ;  /* 0x0000780201007387 */ /* 0x0003e80000100a00 */
[----:B------:R1:W-:Y:S02]  /*4450*/  STL.64 [R1+0x80], R4 ;  /* 0x0000800401007387 */ /* 0x0003e40000100a00 */
.L_x_1:
[----:B-1----:R-:W2:Y:S04]  /*4460*/  LDL.64 R4, [R1+0x160] ;  /* 0x0001600001047983 */ /* 0x002ea80000100a00 */
[----:B------:R-:W3:Y:S04]  /*4470*/  LDL.64 R96, [R1+0x140] ;  /* 0x0001400001607983 */ /* 0x000ee80000100a00 */
[----:B------:R-:W4:Y:S04]  /*4480*/  LDL.64 R6, [R1+0x168] ;  /* 0x0001680001067983 */ /* 0x000f280000100a00 */
[----:B------:R-:W5:Y:S04]  /*4490*/  LDL.64 R98, [R1+0x150] ;  /* 0x0001500001627983 */ /* 0x000f680000100a00 */
[----:B------:R-:W4:Y:S04]  /*44a0*/  LDL.64 R84, [R1+0x148] ;  /* 0x0001480001547983 */ /* 0x000f280000100a00 */
[----:B------:R-:W5:Y:S04]  /*44b0*/  LDL.64 R80, [R1+0x130] ;  /* 0x0001300001507983 */ /* 0x000f680000100a00 */
[----:B------:R-:W5:Y:S04]  /*44c0*/  LDL.64 R82, [R1+0x138] ;  /* 0x0001380001527983 */ /* 0x000f680000100a00 */
[----:B------:R-:W5:Y:S04]  /*44d0*/  LDL.64 R94, [R1+0x128] ;  /* 0x00012800015e7983 */ /* 0x000f680000100a00 */
[----:B------:R-:W5:Y:S04]  /*44e0*/  LDL.64 R90, [R1+0x118] ;  /* 0x00011800015a7983 */ /* 0x000f680000100a00 */
[----:B------:R-:W5:Y:S04]  /*44f0*/  LDL.64 R92, [R1+0x120] ;  /* 0x00012000015c7983 */ /* 0x000f680000100a00 */
[----:B------:R-:W5:Y:S04]  /*4500*/  LDL.64 R172, [R1+0x100] ;  /* 0x0001000001ac7983 */ /* 0x000f680000100a00 */
[----:B------:R-:W5:Y:S04]  /*4510*/  LDL.64 R168, [R1+0xe8] ;  /* 0x0000e80001a87983 */ /* 0x000f680000100a00 */
[----:B------:R-:W5:Y:S01]  /*4520*/  LDL.64 R170, [R1+0xf0] ;  /* 0x0000f00001aa7983 */ /* 0x000f620000100a00 */
[----:B------:R-:W-:-:S03]  /*4530*/  IMAD.WIDE R8, R160, 0x2, R166 ;  /* 0x00000002a0087825 */ /* 0x000fc600078e02a6 */
[----:B------:R-:W5:Y:S04]  /*4540*/  LDL.64 R88, [R1+0x108] ;  /* 0x0001080001587983 */ /* 0x000f680000100a00 */
[----:B------:R0:W5:Y:S04]  /*4550*/  LDG.E.U16 R10, [R8.64] ;  /* 0x00000004080a7981 */ /* 0x000168000c1e1500 */
[----:B------:R-:W5:Y:S04]  /*4560*/  LDL.64 R174, [R1+0xd0] ;  /* 0x0000d00001ae7983 */ /* 0x000f680000100a00 */
[----:B------:R-:W5:Y:S01]  /*4570*/  LDL.64 R188, [R1+0xc8] ;  /* 0x0000c80001bc7983 */ /* 0x000f620000100a00 */
[----:B------:R-:W-:-:S03]  /*4580*/  IMAD.WIDE R2, R160, 0x2, R164 ;  /* 0x00000002a0027825 */ /* 0x000fc600078e02a4 */
[----:B------:R-:W5:Y:S04]  /*4590*/  LDL.64 R86, [R1+0x110] ;  /* 0x0001100001567983 */ /* 0x000f680000100a00 */
[----:B------:R1:W5:Y:S04]  /*45a0*/  LDG.E.U16 R2, [R2.64] ;  /* 0x0000000402027981 */ /* 0x000368000c1e1500 */
[----:B------:R-:W5:Y:S04]  /*45b0*/  LDL.64 R206, [R1+0xa8] ;  /* 0x0000a80001ce7983 */ /* 0x000f680000100a00 */
[----:B------:R-:W5:Y:S04]  /*45c0*/  LDL.64 R204, [R1+0xa0] ;  /* 0x0000a00001cc7983 */ /* 0x000f680000100a00 */
[----:B------:R-:W5:Y:S04]  /*45d0*/  LDL.64 R202, [R1+0x98] ;  /* 0x0000980001ca7983 */ /* 0x000f680000100a00 */
[----:B------:R-:W5:Y:S04]  /*45e0*/  LDL.64 R198, [R1+0x90] ;  /* 0x0000900001c67983 */ /* 0x000f680000100a00 */
[----:B------:R-:W5:Y:S04]  /*45f0*/  LDL.64 R192, [R1+0xf8] ;  /* 0x0000f80001c07983 */ /* 0x000f680000100a00 */
[----:B------:R-:W5:Y:S01]  /*4600*/  LDL.64 R190, [R1+0x80] ;  /* 0x0000800001be7983 */ /* 0x000f620000100a00 */
[----:B--2---:R-:W-:-:S05]  /*4610*/  IMAD.WIDE R4, R160, 0x2, R4 ;  /* 0x00000002a0047825 */ /* 0x004fca00078e0204 */
[----:B0-----:R3:W2:Y:S02]  /*4620*/  LDG.E.U16 R8, [R4.64] ;  /* 0x0000000404087981 */ /* 0x0016a4000c1e1500 */
[C---:B---3--:R-:W-:Y:S02]  /*4630*/  IMAD.WIDE R4, R160.reuse, 0x2, R96 ;  /* 0x00000002a0047825 */ /* 0x048fe400078e0260 */
[----:B------:R-:W3:Y:S02]  /*4640*/  LDL.64 R96, [R1+0xd8] ;  /* 0x0000d80001607983 */ /* 0x000ee40000100a00 */
[C---:B----4-:R-:W-:Y:S02]  /*4650*/  IMAD.WIDE R6, R160.reuse, 0x2, R6 ;  /* 0x00000002a0067825 */ /* 0x050fe400078e0206 */
[----:B------:R0:W4:Y:S04]  /*4660*/  LDG.E.U16 R5, [R4.64] ;  /* 0x0000000404057981 */ /* 0x000128000c1e1500 */
[----:B------:R0:W2:Y:S01]  /*4670*/  LDG.E.U16 R9, [R6.64] ;  /* 0x0000000406097981 */ /* 0x0000a2000c1e1500 */
[----:B------:R-:W-:-:S04]  /*4680*/  IMAD.WIDE R84, R160, 0x2, R84 ;  /* 0x00000002a0547825 */ /* 0x000fc800078e0254 */
[----:B-----5:R-:W-:-:S04]  /*4690*/  IMAD.WIDE R80, R160, 0x2, R80 ;  /* 0x00000002a0507825 */ /* 0x020fc800078e0250 */
[C---:B0-----:R-:W-:Y:S01]  /*46a0*/  IMAD.WIDE R6, R160.reuse, 0x2, R98 ;  /* 0x00000002a0067825 */ /* 0x041fe200078e0262 */
[----:B-1----:R0:W5:Y:S03]  /*46b0*/  LDG.E.U16 R3, [R80.64] ;  /* 0x0000000450037981 */ /* 0x002166000c1e1500 */
[C---:B------:R-:W-:Y:S01]  /*46c0*/  IMAD.WIDE R82, R160.reuse, 0x2, R82 ;  /* 0x00000002a0527825 */ /* 0x040fe200078e0252 */
[----:B------:R-:W2:Y:S04]  /*46d0*/  LDL.64 R98, [R1+0xe0] ;  /* 0x0000e00001627983 */ /* 0x000ea80000100a00 */
[----:B------:R1:W4:Y:S01]  /*46e0*/  LDG.E.U16 R7, [R6.64] ;  /* 0x0000000406077981 */ /* 0x000322000c1e1500 */
[----:B0-----:R-:W-:-:S03]  /*46f0*/  IMAD.WIDE R80, R160, 0x2, R94 ;  /* 0x00000002a0507825 */ /* 0x001fc600078e025e */
[----:B------:R0:W4:Y:S04]  /*4700*/  LDG.E.U16 R4, [R82.64] ;  /* 0x0000000452047981 */ /* 0x000128000c1e1500 */
[----:B-1----:R1:W4:Y:S01]  /*4710*/  LDG.E.U16 R6, [R84.64] ;  /* 0x0000000454067981 */ /* 0x002322000c1e1500 */
[----:B0-----:R-:W-:-:S04]  /*4720*/  IMAD.WIDE R82, R160, 0x2, R92 ;  /* 0x00000002a0527825 */ /* 0x001fc800078e025c */
[C---:B-1----:R-:W-:Y:S02]  /*4730*/  IMAD.WIDE R84, R160.reuse, 0x2, R90 ;  /* 0x00000002a0547825 */ /* 0x042fe400078e025a */
[----:B------:R0:W4:Y:S04]  /*4740*/  LDG.E.U16 R90, [R80.64] ;  /* 0x00000004505a7981 */ /* 0x000128000c1e1500 */
[----:B------:R1:W4:Y:S04]  /*4750*/  LDG.E.U16 R92, [R84.64] ;  /* 0x00000004545c7981 */ /* 0x000328000c1e1500 */
[----:B------:R1:W4:Y:S01]  /*4760*/  LDG.E.U16 R91, [R82.64] ;  /* 0x00000004525b7981 */ /* 0x000322000c1e1500 */
[----:B0-----:R-:W-:-:S03]  /*4770*/  IMAD.WIDE R80, R160, 0x2, R172 ;  /* 0x00000002a0507825 */ /* 0x001fc600078e02ac */
[----:B------:R-:W4:Y:S01]  /*4780*/  LDL.64 R172, [R1+0xc0] ;  /* 0x0000c00001ac7983 */ /* 0x000f220000100a00 */
[----:B-1----:R-:W-:-:S03]  /*4790*/  IMAD.WIDE R84, R160, 0x2, R168 ;  /* 0x00000002a0547825 */ /* 0x002fc600078e02a8 */
[----:B------:R-:W5:Y:S01]  /*47a0*/  LDL.64 R168, [R1+0xb0] ;  /* 0x0000b00001a87983 */ /* 0x000f620000100a00 */
[----:B------:R-:W-:-:S03]  /*47b0*/  IMAD.WIDE R82, R160, 0x2, R170 ;  /* 0x00000002a0527825 */ /* 0x000fc600078e02aa */
[----:B------:R-:W5:Y:S01]  /*47c0*/  LDL.64 R170, [R1+0xb8] ;  /* 0x0000b80001aa7983 */ /* 0x000f620000100a00 */
[----:B------:R-:W-:-:S03]  /*47d0*/  IMAD.WIDE R88, R160, 0x2, R88 ;  /* 0x00000002a0587825 */ /* 0x000fc600078e0258 */
[----:B------:R0:W5:Y:S04]  /*47e0*/  LDG.E.U16 R95, [R80.64] ;  /* 0x00000004505f7981 */ /* 0x000168000c1e1500 */
[----:B------:R3:W5:Y:S01]  /*47f0*/  LDG.E.U16 R94, [R88.64] ;  /* 0x00000004585e7981 */ /* 0x000762000c1e1500 */
[----:B0-----:R-:W-:-:S03]  /*4800*/  IMAD.WIDE R80, R160, 0x2, R174 ;  /* 0x00000002a0507825 */ /* 0x001fc600078e02ae */
[----:B------:R-:W5:Y:S01]  /*4810*/  LDL.64 R174, [R1+0x88] ;  /* 0x0000880001ae7983 */ /* 0x000f620000100a00 */
[----:B---3--:R-:W-:-:S03]  /*4820*/  IMAD.WIDE R88, R160, 0x2, R96 ;  /* 0x00000002a0587825 */ /* 0x008fc600078e0260 */
[----:B------:R0:W3:Y:S01]  /*4830*/  LDG.E.U16 R96, [R82.64] ;  /* 0x0000000452607981 */ /* 0x0000e2000c1e1500 */
[----:B------:R-:W-:-:S03]  /*4840*/  IMAD.WIDE R86, R160, 0x2, R86 ;  /* 0x00000002a0567825 */ /* 0x000fc600078e0256 */
[----:B------:R4:W3:Y:S04]  /*4850*/  LDG.E.U16 R97, [R84.64] ;  /* 0x0000000454617981 */ /* 0x0008e8000c1e1500 */
[----:B------:R2:W3:Y:S01]  /*4860*/  LDG.E.U16 R93, [R86.64] ;  /* 0x00000004565d7981 */ /* 0x0004e2000c1e1500 */
[----:B0-----:R-:W-:-:S03]  /*4870*/  IMAD.WIDE R82, R160, 0x2, R188 ;  /* 0x00000002a0527825 */ /* 0x001fc600078e02bc */
[----:B------:R-:W3:Y:S01]  /*4880*/  LDL.64 R188, [R1+0x78] ;  /* 0x0000780001bc7983 */ /* 0x000ee20000100a00 */
[----:B--2---:R-:W-:-:S03]  /*4890*/  IMAD.WIDE R86, R160, 0x2, R98 ;  /* 0x00000002a0567825 */ /* 0x004fc600078e0262 */
[----:B------:R5:W2:Y:S04]  /*48a0*/  LDG.E.U16 R99, [R88.64] ;  /* 0x0000000458637981 */ /* 0x000aa8000c1e1500 */
[----:B------:R0:W2:Y:S01]  /*48b0*/  LDG.E.U16 R98, [R86.64] ;  /* 0x0000000456627981 */ /* 0x0000a2000c1e1500 */
[----:B----4-:R-:W-:-:S04]  /*48c0*/  IMAD.WIDE R84, R160, 0x2, R172 ;  /* 0x00000002a0547825 */ /* 0x010fc800078e02ac */
[C---:B-----5:R-:W-:Y:S02]  /*48d0*/  IMAD.WIDE R88, R160.reuse, 0x2, R168 ;  /* 0x00000002a0587825 */ /* 0x060fe400078e02a8 */
[----:B------:R1:W4:Y:S02]  /*48e0*/  LDG.E.U16 R168, [R80.64] ;  /* 0x0000000450a87981 */ /* 0x000324000c1e1500 */
[C---:B0-----:R-:W-:Y:S02]  /*48f0*/  IMAD.WIDE R86, R160.reuse, 0x2, R170 ;  /* 0x00000002a0567825 */ /* 0x041fe400078e02aa */
[----:B------:R0:W5:Y:S04]  /*4900*/  LDG.E.U16 R169, [R82.64] ;  /* 0x0000000452a97981 */ /* 0x000168000c1e1500 */
[----:B------:R0:W4:Y:S01]  /*4910*/  LDG.E.U16 R170, [R84.64] ;  /* 0x0000000454aa7981 */ /* 0x000122000c1e1500 */
[----:B-1----:R-:W-:-:S03]  /*4920*/  IMAD.WIDE R80, R160, 0x2, R206 ;  /* 0x00000002a0507825 */ /* 0x002fc600078e02ce */
[----:B------:R1:W4:Y:S01]  /*4930*/  LDG.E.U16 R171, [R86.64] ;  /* 0x0000000456ab7981 */ /* 0x000322000c1e1500 */
[----:B0-----:R-:W-:-:S03]  /*4940*/  IMAD.WIDE R82, R160, 0x2, R204 ;  /* 0x00000002a0527825 */ /* 0x001fc600078e02cc */
[----:B------:R0:W4:Y:S01]  /*4950*/  LDG.E.U16 R172, [R88.64] ;  /* 0x0000000458ac7981 */ /* 0x000122000c1e1500 */
[----:B------:R-:W-:-:S03]  /*4960*/  IMAD.WIDE R84, R160, 0x2, R202 ;  /* 0x00000002a0547825 */ /* 0x000fc600078e02ca */
[----:B------:R0:W4:Y:S01]  /*4970*/  LDG.E.U16 R173, [R80.64] ;  /* 0x0000000450ad7981 */ /* 0x000122000c1e1500 */
[----:B-1----:R-:W-:-:S04]  /*4980*/  IMAD.WIDE R86, R160, 0x2, R198 ;  /* 0x00000002a0567825 */ /* 0x002fc800078e02c6 */
[C---:B0-----:R-:W-:Y:S02]  /*4990*/  IMAD.WIDE R88, R160.reuse, 0x2, R174 ;  /* 0x00000002a0587825 */ /* 0x041fe400078e02ae */
[----:B------:R0:W5:Y:S02]  /*49a0*/  LDG.E.U16 R174, [R82.64] ;  /* 0x0000000452ae7981 */ /* 0x000164000c1e1500 */
[C---:B------:R-:W-:Y:S02]  /*49b0*/  IMAD.WIDE R80, R160.reuse, 0x2, R192 ;  /* 0x00000002a0507825 */ /* 0x040fe400078e02c0 */
[----:B------:R3:W5:Y:S04]  /*49c0*/  LDG.E.U16 R175, [R84.64] ;  /* 0x0000000454af7981 */ /* 0x000768000c1e1500 */
[----:B------:R1:W5:Y:S01]  /*49d0*/  LDG.E.U16 R86, [R86.64] ;  /* 0x0000000456567981 */ /* 0x000362000c1e1500 */
[----:B0-----:R-:W-:-:S03]  /*49e0*/  IMAD.WIDE R82, R160, 0x2, R190 ;  /* 0x00000002a0527825 */ /* 0x001fc600078e02be */
[----:B------:R0:W5:Y:S04]  /*49f0*/  LDG.E.U16 R88, [R88.64] ;  /* 0x0000000458587981 */ /* 0x000168000c1e1500 */
[----:B------:R-:W5:Y:S04]  /*4a00*/  LDG.E.U16 R80, [R80.64] ;  /* 0x0000000450507981 */ /* 0x000f68000c1e1500 */
[----:B------:R-:W5:Y:S01]  /*4a10*/  LDG.E.U16 R82, [R82.64] ;  /* 0x0000000452527981 */ /* 0x000f62000c1e1500 */
[C---:B------:R-:W-:Y:S02]  /*4a20*/  LOP3.LUT R183, R177.reuse, 0x10, RZ, 0x3c, !PT ;  /* 0x00000010b1b77812 */ /* 0x040fe400078e3cff */
[----:B------:R-:W-:Y:S01]  /*4a30*/  LOP3.LUT R184, R177, 0x20, RZ, 0x3c, !PT ;  /* 0x00000020b1b87812 */ /* 0x000fe200078e3cff */
[----:B------:R-:W5:Y:S01]  /*4a40*/  LDL.64 R192, [R1+0x48] ;  /* 0x0000480001c07983 */ /* 0x000f620000100a00 */
[----:B---3--:R-:W-:-:S06]  /*4a50*/  IMAD.WIDE R84, R160, 0x2, R188 ;  /* 0x00000002a0547825 */ /* 0x008fcc00078e02bc */
[----:B------:R-:W3:Y:S04]  /*4a60*/  LDG.E.U16 R84, [R84.64] ;  /* 0x0000000454547981 */ /* 0x000ee8000c1e1500 */
[----:B------:R-:W-:Y:S01]  /*4a70*/  BAR.SYNC.DEFER_BLOCKING 0x0 ;  /* 0x0000000000007b1d */ /* 0x000fe20000010000 */
[----:B0-----:R-:W-:-:S05]  /*4a80*/  LOP3.LUT R89, R177, 0x60, RZ, 0x3c, !PT ;  /* 0x00000060b1597812 */ /* 0x001fca00078e3cff */
[----:B------:R-:W-:Y:S04]  /*4a90*/  STS.U16 [R177+0x8000], R2 ;  /* 0x00800002b1007388 */ /* 0x000fe80000000400 */
[----:B------:R-:W-:Y:S04]  /*4aa0*/  STS.U16 [R177+0x8100], R10 ;  /* 0x0081000ab1007388 */ /* 0x000fe80000000400 */
[----:B------:R-:W-:Y:S04]  /*4ab0*/  STS.U16 [R177+0x9000], R96 ;  /* 0x00900060b1007388 */ /* 0x000fe80000000400 */
[----:B------:R-:W-:Y:S04]  /*4ac0*/  STS.U16 [R177+0x9100], R97 ;  /* 0x00910061b1007388 */ /* 0x000fe80000000400 */
[----:B------:R-:W-:Y:S04]  /*4ad0*/  STS.U16 [R183+0x8200], R9 ;  /* 0x00820009b7007388 */ /* 0x000fe80000000400 */
[----:B------:R-:W-:Y:S04]  /*4ae0*/  STS.U16 [R183+0x8300], R8 ;  /* 0x00830008b7007388 */ /* 0x000fe80000000400 */
[----:B--2---:R-:W-:Y:S04]  /*4af0*/  STS.U16 [R183+0x9200], R98 ;  /* 0x00920062b7007388 */ /* 0x004fe80000000400 */
[----:B------:R0:W-:Y:S04]  /*4b00*/  STS.U16 [R183+0x9300], R99 ;  /* 0x00930063b7007388 */ /* 0x0001e80000000400 */
[----:B------:R-:W-:Y:S04]  /*4b10*/  STS.U16 [R184+0x8400], R7 ;  /* 0x00840007b8007388 */ /* 0x000fe80000000400 */
[----:B------:R-:W-:Y:S01]  /*4b20*/  STS.U16 [R184+0x8500], R6 ;  /* 0x00850006b8007388 */ /* 0x000fe20000000400 */
[----:B0-----:R-:W-:-:S03]  /*4b30*/  LOP3.LUT R183, R177, 0x30, RZ, 0x3c, !PT ;  /* 0x00000030b1b77812 */ /* 0x001fc600078e3cff */
[----:B----4-:R-:W-:Y:S04]  /*4b40*/  STS.U16 [R184+0x9400], R168 ;  /* 0x009400a8b8007388 */ /* 0x010fe80000000400 */
[----:B-----5:R0:W-:Y:S04]  /*4b50*/  STS.U16 [R184+0x9500], R169 ;  /* 0x009500a9b8007388 */ /* 0x0201e80000000400 */
[----:B------:R-:W-:Y:S04]  /*4b60*/  STS.U16 [R183+0x8600], R5 ;  /* 0x00860005b7007388 */ /* 0x000fe80000000400 */
[----:B------:R-:W-:Y:S01]  /*4b70*/  STS.U16 [R183+0x8700], R4 ;  /* 0x00870004b7007388 */ /* 0x000fe20000000400 */
[----:B0-----:R-:W-:-:S03]  /*4b80*/  LOP3.LUT R184, R177, 0x40, RZ, 0x3c, !PT ;  /* 0x00000040b1b87812 */ /* 0x001fc600078e3cff */
[----:B------:R-:W-:Y:S04]  /*4b90*/  STS.U16 [R183+0x9600], R170 ;  /* 0x009600aab7007388 */ /* 0x000fe80000000400 */
[----:B------:R0:W-:Y:S04]  /*4ba0*/  STS.U16 [R183+0x9700], R171 ;  /* 0x009700abb7007388 */ /* 0x0001e80000000400 */
[----:B------:R2:W-:Y:S04]  /*4bb0*/  STS.U16 [R184+0x8800], R3 ;  /* 0x00880003b8007388 */ /* 0x0005e80000000400 */
[----:B------:R-:W-:Y:S01]  /*4bc0*/  STS.U16 [R184+0x8900], R90 ;  /* 0x0089005ab8007388 */ /* 0x000fe20000000400 */
[----:B0-----:R-:W-:-:S03]  /*4bd0*/  LOP3.LUT R183, R177, 0x50, RZ, 0x3c, !PT ;  /* 0x00000050b1b77812 */ /* 0x001fc600078e3cff */
[----:B------:R-:W-:Y:S04]  /*4be0*/  STS.U16 [R184+0x9800], R172 ;  /* 0x009800acb8007388 */ /* 0x000fe80000000400 */
[----:B------:R-:W-:Y:S01]  /*4bf0*/  STS.U16 [R184+0x9900], R173 ;  /* 0x009900adb8007388 */ /* 0x000fe20000000400 */
        /* <DEDUP_REMOVED lines=11> */
[----:B------:R-:W-:Y:S01]  /*4cb0*/  STS.U16 [R87+0x9e00], R82 ;  /* 0x009e005257007388 */ /* 0x000fe20000000400 */
[----:B------:R-:W-:-:S02]  /*4cc0*/  LOP3.LUT R9, R163, 0x20, RZ, 0x3c, !PT ;  /* 0x00000020a3097812 */ /* 0x000fc400078e3cff */
[C---:B------:R-:W-:Y:S02]  /*4cd0*/  LOP3.LUT R2, R163.reuse, 0x60, RZ, 0x3c, !PT ;  /* 0x00000060a3027812 */ /* 0x040fe400078e3cff */
[----:B------:R-:W-:Y:S02]  /*4ce0*/  LOP3.LUT R8, R163, 0x40, RZ, 0x3c, !PT ;  /* 0x00000040a3087812 */ /* 0x000fe400078e3cff */
[----:B--2---:R-:W-:Y:S01]  /*4cf0*/  LOP3.LUT R3, R161, 0x40, RZ, 0x3c, !PT ;  /* 0x00000040a1037812 */ /* 0x004fe200078e3cff */
[----:B---3--:R-:W-:Y:S04]  /*4d00*/  STS.U16 [R87+0x9f00], R84 ;  /* 0x009f005457007388 */ /* 0x008fe80000000400 */
[----:B------:R-:W-:Y:S06]  /*4d10*/  BAR.SYNC.DEFER_BLOCKING 0x0 ;  /* 0x0000000000007b1d */ /* 0x000fec0000010000 */
[----:B------:R-:W-:Y:S04]  /*4d20*/  LDSM.16.MT88.4 R84, [R163] ;  /* 0x00000000a354783b */ /* 0x000fe80000004200 */
[----:B------:R-:W0:Y:S04]  /*4d30*/  LDSM.16.M88.4 R168, [R161+0x8000] ;  /* 0x00800000a1a8783b */ /* 0x000e280000000200 */
[----:B------:R-:W1:Y:S04]  /*4d40*/  LDSM.16.MT88.4 R4, [R9] ;  /* 0x000000000904783b */ /* 0x000e680000004200 */
[----:B------:R-:W2:Y:S04]  /*4d50*/  LDSM.16.MT88.4 R188, [R2] ;  /* 0x0000000002bc783b */ /* 0x000ea80000004200 */
[----:B------:R-:W3:Y:S04]  /*4d60*/  LDSM.16.MT88.4 R92, [R163+0x800] ;  /* 0x00080000a35c783b */ /* 0x000ee80000004200 */
[----:B------:R-:W4:Y:S04]  /*4d70*/  LDSM.16.MT88.4 R80, [R9+0x800] ;  /* 0x000800000950783b */ /* 0x000f280000004200 */
[----:B------:R-:W5:Y:S04]  /*4d80*/  LDSM.16.MT88.4 R204, [R8] ;  /* 0x0000000008cc783b */ /* 0x000f680000004200 */
[----:B------:R-:W3:Y:S04]  /*4d90*/  LDSM.16.MT88.4 R96, [R2+0x800] ;  /* 0x000800000260783b */ /* 0x000ee80000004200 */
[----:B------:R-:W4:Y:S04]  /*4da0*/  LDSM.16.MT88.4 R88, [R8+0x800] ;  /* 0x000800000858783b */ /* 0x000f280000004200 */
[----:B------:R-:W-:Y:S01]  /*4db0*/  LDSM.16.M88.4 R172, [R3+0x8000] ;  /* 0x0080000003ac783b */ /* 0x000fe20000000200 */
[-C--:B0-----:R-:W-:Y:S08]  /*4dc0*/  HMMA.16816.F32 R84, R84, R168.reuse, RZ ;  /* 0x000000a85454723c */ /* 0x081ff000000018ff */
[-C--:B-1----:R-:W-:Y:S08]  /*4dd0*/  HMMA.16816.F32 R4, R4, R168.reuse, RZ ;  /* 0x000000a80404723c */ /* 0x082ff000000018ff */
[----:B--2---:R-:W-:Y:S08]  /*4de0*/  HMMA.16816.F32 R188, R188, R168, RZ ;  /* 0x000000a8bcbc723c */ /* 0x004ff000000018ff */
[-C--:B---3--:R-:W-:Y:S01]  /*4df0*/  HMMA.16816.F32 R92, R92, R170.reuse, R84 ;  /* 0x000000aa5c5c723c */ /* 0x088fe20000001854 */
[----:B------:R-:W0:Y:S07]  /*4e00*/  LDSM.16.MT88.4 R84, [R9+0x1000] ;  /* 0x001000000954783b */ /* 0x000e2e0000004200 */
[----:B----4-:R-:W-:Y:S01]  /*4e10*/  HMMA.16816.F32 R80, R80, R170, R4 ;  /* 0x000000aa5050723c */ /* 0x010fe20000001804 */
[----:B------:R-:W1:Y:S07]  /*4e20*/  LDSM.16.MT88.4 R4, [R163+0x1000] ;  /* 0x00100000a304783b */ /* 0x000e6e0000004200 */
[----:B-----5:R-:W-:Y:S08]  /*4e30*/  HMMA.16816.F32 R204, R204, R168, RZ ;  /* 0x000000a8cccc723c */ /* 0x020ff000000018ff */
[-C--:B------:R-:W-:Y:S01]  /*4e40*/  HMMA.16816.F32 R96, R96, R170.reuse, R188 ;  /* 0x000000aa6060723c */ /* 0x080fe200000018bc */
[----:B------:R-:W2:Y:S11]  /*4e50*/  LDSM.16.MT88.4 R188, [R8+0x1000] ;  /* 0x0010000008bc783b */ /* 0x000eb60000004200 */
[----:B------:R-:W-:Y:S04]  /*4e60*/  @!UPT UIADD3 URZ, URZ, URZ, URZ ;  /* 0x0000003f3f3ff290 */ /* 0x000fe8000fffe03f */
[----:B------:R-:W-:Y:S01]  /*4e70*/  HMMA.16816.F32 R88, R88, R170, R204 ;  /* 0x000000aa5858723c */ /* 0x000fe200000018cc */
[----:B------:R-:W3:Y:S04]  /*4e80*/  LDSM.16.MT88.4 R168, [R2+0x1000] ;  /* 0x0010000002a8783b */ /* 0x000ee80000004200 */
[----:B------:R-:W-:Y:S03]  /*4e90*/  LDSM.16.MT88.4 R204, [R8+0x1800] ;  /* 0x0018000008cc783b */ /* 0x000fe60000004200 */
[-C--:B0-----:R-:W-:Y:S01]  /*4ea0*/  HMMA.16816.F32 R80, R84, R172.reuse, R80 ;  /* 0x000000ac5450723c */ /* 0x081fe20000001850 */
[----:B------:R-:W0:Y:S07]  /*4eb0*/  LDSM.16.MT88.4 R84, [R9+0x1800] ;  /* 0x001800000954783b */ /* 0x000e2e0000004200 */
[-C--:B-1----:R-:W-:Y:S01]  /*4ec0*/  HMMA.16816.F32 R4, R4, R172.reuse, R92 ;  /* 0x000000ac0404723c */ /* 0x082fe2000000185c */
[----:B------:R-:W1:Y:S07]  /*4ed0*/  LDSM.16.MT88.4 R92, [R163+0x1800] ;  /* 0x00180000a35c783b */ /* 0x000e6e0000004200 */
[-C--:B--2---:R-:W-:Y:S01]  /*4ee0*/  HMMA.16816.F32 R88, R188, R172.reuse, R88 ;  /* 0x000000acbc58723c */ /* 0x084fe20000001858 */
[----:B------:R-:W2:Y:S07]  /*4ef0*/  LDSM.16.MT88.4 R188, [R2+0x1800] ;  /* 0x0018000002bc783b */ /* 0x000eae0000004200 */
[----:B---3--:R-:W-:Y:S01]  /*4f00*/  HMMA.16816.F32 R96, R168, R172, R96 ;  /* 0x000000aca860723c */ /* 0x008fe20000001860 */
[----:B------:R-:W-:Y:S07]  /*4f10*/  LDSM.16.M88.4 R168, [R161+0x8080] ;  /* 0x00808000a1a8783b */ /* 0x000fee0000000200 */
[-C--:B0-----:R-:W-:Y:S01]  /*4f20*/  HMMA.16816.F32 R80, R84, R174.reuse, R80 ;  /* 0x000000ae5450723c */ /* 0x081fe20000001850 */
[----:B------:R-:W0:Y:S07]  /*4f30*/  LDSM.16.MT88.4 R84, [R9+0x2000] ;  /* 0x002000000954783b */ /* 0x000e2e0000004200 */
[-C--:B-1----:R-:W-:Y:S01]  /*4f40*/  HMMA.16816.F32 R4, R92, R174.reuse, R4 ;  /* 0x000000ae5c04723c */ /* 0x082fe20000001804 */
[----:B------:R-:W1:Y:S07]  /*4f50*/  LDSM.16.MT88.4 R92, [R163+0x2000] ;  /* 0x00200000a35c783b */ /* 0x000e6e0000004200 */
[-C--:B------:R-:W-:Y:S01]  /*4f60*/  HMMA.16816.F32 R88, R204, R174.reuse, R88 ;  /* 0x000000aecc58723c */ /* 0x080fe20000001858 */
[----:B------:R-:W3:Y:S07]  /*4f70*/  LDSM.16.MT88.4 R204, [R8+0x2000] ;  /* 0x0020000008cc783b */ /* 0x000eee0000004200 */
[----:B--2---:R-:W-:Y:S01]  /*4f80*/  HMMA.16816.F32 R172, R188, R174, R96 ;  /* 0x000000aebcac723c */ /* 0x004fe20000001860 */
[----:B------:R-:W2:Y:S04]  /*4f90*/  LDSM.16.MT88.4 R188, [R2+0x2000] ;  /* 0x0020000002bc783b */ /* 0x000ea80000004200 */
[----:B------:R-:W4:Y:S03]  /*4fa0*/  LDSM.16.MT88.4 R96, [R163+0x2800] ;  /* 0x00280000a360783b */ /* 0x000f260000004200 */
[-C--:B0-----:R-:W-:Y:S01]  /*4fb0*/  HMMA.16816.F32 R80, R84, R168.reuse, R80 ;  /* 0x000000a85450723c */ /* 0x081fe20000001850 */
[----:B------:R-:W0:Y:S07]  /*4fc0*/  LDSM.16.MT88.4 R84, [R8+0x2800] ;  /* 0x002800000854783b */ /* 0x000e2e0000004200 */
[-C--:B-1----:R-:W-:Y:S01]  /*4fd0*/  HMMA.16816.F32 R4, R92, R168.reuse, R4 ;  /* 0x000000a85c04723c */ /* 0x082fe20000001804 */
[----:B------:R-:W1:Y:S07]  /*4fe0*/  LDSM.16.MT88.4 R92, [R9+0x2800] ;  /* 0x00280000095c783b */ /* 0x000e6e0000004200 */
[-C--:B---3--:R-:W-:Y:S01]  /*4ff0*/  HMMA.16816.F32 R88, R204, R168.reuse, R88 ;  /* 0x000000a8cc58723c */ /* 0x088fe20000001858 */
[----:B------:R-:W3:Y:S07]  /*5000*/  LDSM.16.MT88.4 R204, [R2+0x2800] ;  /* 0x0028000002cc783b */ /* 0x000eee0000004200 */
[----:B--2---:R-:W-:Y:S01]  /*5010*/  HMMA.16816.F32 R172, R188, R168, R172 ;  /* 0x000000a8bcac723c */ /* 0x004fe200000018ac */
[----:B------:R-:W-:Y:S07]  /*5020*/  LDSM.16.MT88.4 R188, [R163+0x3000] ;  /* 0x00300000a3bc783b */ /* 0x000fee0000004200 */
[-C--:B----4-:R-:W-:Y:S01]  /*5030*/  HMMA.16816.F32 R4, R96, R170.reuse, R4 ;  /* 0x000000aa6004723c */ /* 0x090fe20000001804 */
[----:B------:R-:W2:Y:S07]  /*5040*/  LDSM.16.M88.4 R96, [R3+0x8080] ;  /* 0x008080000360783b */ /* 0x000eae0000000200 */
[-C--:B0-----:R-:W-:Y:S01]  /*5050*/  HMMA.16816.F32 R84, R84, R170.reuse, R88 ;  /* 0x000000aa5454723c */ /* 0x081fe20000001858 */
[----:B------:R-:W0:Y:S07]  /*5060*/  LDSM.16.MT88.4 R88, [R8+0x3000] ;  /* 0x003000000858783b */ /* 0x000e2e0000004200 */
[-C--:B-1----:R-:W-:Y:S01]  /*5070*/  HMMA.16816.F32 R80, R92, R170.reuse, R80 ;  /* 0x000000aa5c50723c */ /* 0x082fe20000001850 */
[----:B------:R-:W1:Y:S07]  /*5080*/  LDSM.16.MT88.4 R92, [R9+0x3000] ;  /* 0x00300000095c783b */ /* 0x000e6e0000004200 */
[----:B---3--:R-:W-:Y:S01]  /*5090*/  HMMA.16816.F32 R168, R204, R170, R172 ;  /* 0x000000aacca8723c */ /* 0x008fe200000018ac */
[----:B------:R-:W3:Y:S04]  /*50a0*/  LDSM.16.MT88.4 R172, [R2+0x3000] ;  /* 0x0030000002ac783b */ /* 0x000ee80000004200 */
[----:B------:R-:W-:Y:S03]  /*50b0*/  LDSM.16.MT88.4 R204, [R9+0x5800] ;  /* 0x0058000009cc783b */ /* 0x000fe60000004200 */
[-C--:B--2---:R-:W-:Y:S01]  /*50c0*/  HMMA.16816.F32 R4, R188, R96.reuse, R4 ;  /* 0x00000060bc04723c */ /* 0x084fe20000001804 */
[----:B------:R-:W2:Y:S07]  /*50d0*/  LDSM.16.MT88.4 R188, [R163+0x3800] ;  /* 0x00380000a3bc783b */ /* 0x000eae0000004200 */
[-C--:B0-----:R-:W-:Y:S01]  /*50e0*/  HMMA.16816.F32 R84, R88, R96.reuse, R84 ;  /* 0x000000605854723c */ /* 0x081fe20000001854 */
[----:B------:R-:W0:Y:S07]  /*50f0*/  LDSM.16.MT88.4 R88, [R8+0x3800] ;  /* 0x003800000858783b */ /* 0x000e2e0000004200 */
[-C--:B-1----:R-:W-:Y:S01]  /*5100*/  HMMA.16816.F32 R80, R92, R96.reuse, R80 ;  /* 0x000000605c50723c */ /* 0x082fe20000001850 */
[----:B------:R-:W1:Y:S07]  /*5110*/  LDSM.16.MT88.4 R92, [R9+0x3800] ;  /* 0x00380000095c783b */ /* 0x000e6e0000004200 */
[----:B---3--:R-:W-:Y:S01]  /*5120*/  HMMA.16816.F32 R168, R172, R96, R168 ;  /* 0x00000060aca8723c */ /* 0x008fe200000018a8 */
[----:B------:R-:W3:Y:S07]  /*5130*/  LDSM.16.MT88.4 R172, [R2+0x3800] ;  /* 0x0038000002ac783b */ /* 0x000eee0000004200 */
[-C--:B--2---:R-:W-:Y:S01]  /*5140*/  HMMA.16816.F32 R4, R188, R98.reuse, R4 ;  /* 0x00000062bc04723c */ /* 0x084fe20000001804 */
[----:B------:R-:W-:Y:S07]  /*5150*/  LDSM.16.MT88.4 R188, [R163+0x4000] ;  /* 0x00400000a3bc783b */ /* 0x000fee0000004200 */
[-C--:B0-----:R-:W-:Y:S01]  /*5160*/  HMMA.16816.F32 R84, R88, R98.reuse, R84 ;  /* 0x000000625854723c */ /* 0x081fe20000001854 */
[----:B------:R-:W-:Y:S07]  /*5170*/  LDSM.16.MT88.4 R88, [R9+0x4000] ;  /* 0x004000000958783b */ /* 0x000fee0000004200 */
[-C--:B-1----:R-:W-:Y:S01]  /*5180*/  HMMA.16816.F32 R80, R92, R98.reuse, R80 ;  /* 0x000000625c50723c */ /* 0x082fe20000001850 */
[----:B------:R-:W0:Y:S07]  /*5190*/  LDSM.16.M88.4 R92, [R161+0x8100] ;  /* 0x00810000a15c783b */ /* 0x000e2e0000000200 */
[----:B---3--:R-:W-:Y:S01]  /*51a0*/  HMMA.16816.F32 R96, R172, R98, R168 ;  /* 0x00000062ac60723c */ /* 0x008fe200000018a8 */
[----:B------:R-:W1:Y:S04]  /*51b0*/  LDSM.16.MT88.4 R172, [R8+0x4000] ;  /* 0x0040000008ac783b */ /* 0x000e680000004200 */
[----:B------:R-:W2:Y:S03]  /*51c0*/  LDSM.16.MT88.4 R168, [R2+0x4000] ;  /* 0x0040000002a8783b */ /* 0x000ea60000004200 */
[-C--:B0-----:R-:W-:Y:S01]  /*51d0*/  HMMA.16816.F32 R4, R188, R92.reuse, R4 ;  /* 0x0000005cbc04723c */ /* 0x081fe20000001804 */
[----:B------:R-:W0:Y:S07]  /*51e0*/  LDSM.16.MT88.4 R188, [R163+0x4800] ;  /* 0x00480000a3bc783b */ /* 0x000e2e0000004200 */
[-C--:B------:R-:W-:Y:S01]  /*51f0*/  HMMA.16816.F32 R80, R88, R92.reuse, R80 ;  /* 0x0000005c5850723c */ /* 0x080fe20000001850 */
[----:B------:R-:W3:Y:S07]  /*5200*/  LDSM.16.MT88.4 R88, [R9+0x4800] ;  /* 0x004800000958783b */ /* 0x000eee0000004200 */
[-C--:B-1----:R-:W-:Y:S01]  /*5210*/  HMMA.16816.F32 R84, R172, R92.reuse, R84 ;  /* 0x0000005cac54723c */ /* 0x082fe20000001854 */
[----:B------:R-:W1:Y:S07]  /*5220*/  LDSM.16.MT88.4 R172, [R8+0x4800] ;  /* 0x0048000008ac783b */ /* 0x000e6e0000004200 */
[----:B--2---:R-:W-:Y:S01]  /*5230*/  HMMA.16816.F32 R96, R168, R92, R96 ;  /* 0x0000005ca860723c */ /* 0x004fe20000001860 */
[----:B------:R-:W2:Y:S07]  /*5240*/  LDSM.16.MT88.4 R168, [R2+0x4800] ;  /* 0x0048000002a8783b */ /* 0x000eae0000004200 */
[-C--:B0-----:R-:W-:Y:S01]  /*5250*/  HMMA.16816.F32 R4, R188, R94.reuse, R4 ;  /* 0x0000005ebc04723c */ /* 0x081fe20000001804 */
[----:B------:R-:W-:Y:S07]  /*5260*/  LDSM.16.M88.4 R188, [R3+0x8100] ;  /* 0x0081000003bc783b */ /* 0x000fee0000000200 */
[-C--:B---3--:R-:W-:Y:S01]  /*5270*/  HMMA.16816.F32 R80, R88, R94.reuse, R80 ;  /* 0x0000005e5850723c */ /* 0x088fe20000001850 */
[----:B------:R-:W0:Y:S07]  /*5280*/  LDSM.16.MT88.4 R88, [R163+0x5000] ;  /* 0x00500000a358783b */ /* 0x000e2e0000004200 */
[-C--:B-1----:R-:W-:Y:S01]  /*5290*/  HMMA.16816.F32 R84, R172, R94.reuse, R84 ;  /* 0x0000005eac54723c */ /* 0x082fe20000001854 */
[----:B------:R-:W1:Y:S07]  /*52a0*/  LDSM.16.MT88.4 R172, [R9+0x5000] ;  /* 0x0050000009ac783b */ /* 0x000e6e0000004200 */
[----:B--2---:R-:W-:Y:S01]  /*52b0*/  HMMA.16816.F32 R92, R168, R94, R96 ;  /* 0x0000005ea85c723c */ /* 0x004fe20000001860 */
[----:B------:R-:W2:Y:S04]  /*52c0*/  LDSM.16.MT88.4 R168, [R8+0x5000] ;  /* 0x0050000008a8783b */ /* 0x000ea80000004200 */
[----:B------:R-:W3:Y:S03]  /*52d0*/  LDSM.16.MT88.4 R96, [R2+0x5000] ;  /* 0x005000000260783b */ /* 0x000ee60000004200 */
        /* <DEDUP_REMOVED lines=8> */
[-C--:B------:R-:W-:Y:S01]  /*5360*/  HMMA.16816.F32 R80, R204, R190.reuse, R80 ;  /* 0x000000becc50723c */ /* 0x080fe20000001850 */
[----:B------:R-:W-:Y:S07]  /*5370*/  LDSM.16.MT88.4 R204, [R9+0x6000] ;  /* 0x0060000009cc783b */ /* 0x000fee0000004200 */
[-C--:B0-----:R-:W-:Y:S01]  /*5380*/  HMMA.16816.F32 R4, R88, R190.reuse, R4 ;  /* 0x000000be5804723c */ /* 0x081fe20000001804 */
[----:B------:R-:W0:Y:S07]  /*5390*/  LDSM.16.MT88.4 R88, [R163+0x6000] ;  /* 0x00600000a358783b */ /* 0x000e2e0000004200 */
[-C--:B-1----:R-:W-:Y:S01]  /*53a0*/  HMMA.16816.F32 R84, R172, R190.reuse, R84 ;  /* 0x000000beac54723c */ /* 0x082fe20000001854 */
[----:B------:R-:W-:Y:S07]  /*53b0*/  LDSM.16.MT88.4 R172, [R2+0x6000] ;  /* 0x0060000002ac783b */ /* 0x000fee0000004200 */
[----:B--2---:R-:W-:Y:S01]  /*53c0*/  HMMA.16816.F32 R188, R168, R190, R92 ;  /* 0x000000bea8bc723c */ /* 0x004fe2000000185c */
[----:B------:R-:W1:Y:S04]  /*53d0*/  LDSM.16.MT88.4 R92, [R8+0x6000] ;  /* 0x00600000085c783b */ /* 0x000e680000004200 */
[----:B------:R-:W2:Y:S03]  /*53e0*/  LDSM.16.MT88.4 R168, [R163+0x6800] ;  /* 0x00680000a3a8783b */ /* 0x000ea60000004200 */
[-C--:B0-----:R-:W-:Y:S01]  /*53f0*/  HMMA.16816.F32 R4, R88, R96.reuse, R4 ;  /* 0x000000605804723c */ /* 0x081fe20000001804 */
[----:B------:R-:W0:Y:S07]  /*5400*/  LDSM.16.MT88.4 R88, [R9+0x6800] ;  /* 0x006800000958783b */ /* 0x000e2e0000004200 */
[-C--:B-1----:R-:W-:Y:S01]  /*5410*/  HMMA.16816.F32 R84, R92, R96.reuse, R84 ;  /* 0x000000605c54723c */ /* 0x082fe20000001854 */
[----:B------:R-:W1:Y:S07]  /*5420*/  LDSM.16.MT88.4 R92, [R8+0x6800] ;  /* 0x00680000085c783b */ /* 0x000e6e0000004200 */
[-C--:B------:R-:W-:Y:S01]  /*5430*/  HMMA.16816.F32 R80, R204, R96.reuse, R80 ;  /* 0x00000060cc50723c */ /* 0x080fe20000001850 */
[----:B------:R-:W3:Y:S07]  /*5440*/  LDSM.16.MT88.4 R204, [R2+0x6800] ;  /* 0x0068000002cc783b */ /* 0x000eee0000004200 */
[----:B------:R-:W-:Y:S01]  /*5450*/  HMMA.16816.F32 R188, R172, R96, R188 ;  /* 0x00000060acbc723c */ /* 0x000fe200000018bc */
[----:B------:R-:W-:Y:S07]  /*5460*/  LDSM.16.MT88.4 R172, [R163+0x7000] ;  /* 0x00700000a3ac783b */ /* 0x000fee0000004200 */
[-C--:B--2---:R-:W-:Y:S01]  /*5470*/  HMMA.16816.F32 R4, R168, R98.reuse, R4 ;  /* 0x00000062a804723c */ /* 0x084fe20000001804 */
[----:B------:R-:W-:Y:S07]  /*5480*/  LDSM.16.MT88.4 R168, [R9+0x7000] ;  /* 0x0070000009a8783b */ /* 0x000fee0000004200 */
[-C--:B0-----:R-:W-:Y:S01]  /*5490*/  HMMA.16816.F32 R88, R88, R98.reuse, R80 ;  /* 0x000000625858723c */ /* 0x081fe20000001850 */
[----:B------:R-:W0:Y:S07]  /*54a0*/  LDSM.16.M88.4 R80, [R3+0x8180] ;  /* 0x008180000350783b */ /* 0x000e2e0000000200 */
[-C--:B-1----:R-:W-:Y:S01]  /*54b0*/  HMMA.16816.F32 R84, R92, R98.reuse, R84 ;  /* 0x000000625c54723c */ /* 0x082fe20000001854 */
[----:B------:R-:W1:Y:S07]  /*54c0*/  LDSM.16.MT88.4 R92, [R8+0x7000] ;  /* 0x00700000085c783b */ /* 0x000e6e0000004200 */
[----:B---3--:R-:W-:Y:S01]  /*54d0*/  HMMA.16816.F32 R96, R204, R98, R188 ;  /* 0x00000062cc60723c */ /* 0x008fe200000018bc */
[----:B------:R-:W2:Y:S04]  /*54e0*/  LDSM.16.MT88.4 R204, [R2+0x7000] ;  /* 0x0070000002cc783b */ /* 0x000ea80000004200 */
[----:B------:R-:W3:Y:S03]  /*54f0*/  LDSM.16.MT88.4 R188, [R163+0x7800] ;  /* 0x00780000a3bc783b */ /* 0x000ee60000004200 */
[-C--:B0-----:R-:W-:Y:S01]  /*5500*/  HMMA.16816.F32 R4, R172, R80.reuse, R4 ;  /* 0x00000050ac04723c */ /* 0x081fe20000001804 */
[----:B------:R-:W0:Y:S07]  /*5510*/  LDSM.16.MT88.4 R172, [R9+0x7800] ;  /* 0x0078000009ac783b */ /* 0x000e2e0000004200 */
[-C--:B------:R-:W-:Y:S01]  /*5520*/  HMMA.16816.F32 R88, R168, R80.reuse, R88 ;  /* 0x00000050a858723c */ /* 0x080fe20000001858 */
[----:B------:R-:W4:Y:S07]  /*5530*/  LDSM.16.MT88.4 R168, [R8+0x7800] ;  /* 0x0078000008a8783b */ /* 0x000f2e0000004200 */
[-C--:B-1----:R-:W-:Y:S01]  /*5540*/  HMMA.16816.F32 R84, R92, R80.reuse, R84 ;  /* 0x000000505c54723c */ /* 0x082fe20000001854 */
[----:B------:R-:W1:Y:S07]  /*5550*/  LDSM.16.MT88.4 R92, [R2+0x7800] ;  /* 0x00780000025c783b */ /* 0x000e6e0000004200 */
[----:B--2---:R-:W-:Y:S01]  /*5560*/  HMMA.16816.F32 R96, R204, R80, R96 ;  /* 0x00000050cc60723c */ /* 0x004fe20000001860 */
[----:B------:R-:W2:Y:S04]  /*5570*/  S2R R183, SR_TID.X ;  /* 0x0000000000b77919 */ /* 0x000ea80000002100 */
[----:B------:R-:W5:Y:S03]  /*5580*/  LDL.64 R206, [R1+0x50] ;  /* 0x0000500001ce7983 */ /* 0x000f660000100a00 */
[-C--:B---3--:R-:W-:Y:S08]  /*5590*/  HMMA.16816.F32 R4, R188, R82.reuse, R4 ;  /* 0x00000052bc04723c */ /* 0x088ff00000001804 */
[-C--:B0-----:R-:W-:Y:S01]  /*55a0*/  HMMA.16816.F32 R88, R172, R82.reuse, R88 ;  /* 0x00000052ac58723c */ /* 0x081fe20000001858 */
[----:B------:R-:W3:Y:S04]  /*55b0*/  LDL.64 R174, [R1+0x70] ;  /* 0x0000700001ae7983 */ /* 0x000ee80000100a00 */
[----:B------:R-:W3:Y:S03]  /*55c0*/  LDL.64 R172, [R1+0x68] ;  /* 0x0000680001ac7983 */ /* 0x000ee60000100a00 */
[-C--:B----4-:R-:W-:Y:S08]  /*55d0*/  HMMA.16816.F32 R84, R168, R82.reuse, R84 ;  /* 0x00000052a854723c */ /* 0x090ff00000001854 */
[----:B-1----:R-:W-:Y:S01]  /*55e0*/  HMMA.16816.F32 R80, R92, R82, R96 ;  /* 0x000000525c50723c */ /* 0x002fe20000001860 */
[----:B------:R-:W-:-:S02]  /*55f0*/  FMUL R8, R5, c[0x0][0x188] ;  /* 0x0000620005087a20 */ /* 0x000fc40000400000 */
[----:B------:R-:W-:Y:S02]  /*5600*/  FMUL R168, R6, c[0x0][0x188] ;  /* 0x0000620006a87a20 */ /* 0x000fe40000400000 */
[----:B------:R-:W-:Y:S02]  /*5610*/  FMUL R3, R7, c[0x0][0x188] ;  /* 0x0000620007037a20 */ /* 0x000fe40000400000 */
[----:B------:R-:W-:Y:S02]  /*5620*/  FMUL R99, R4, c[0x0][0x188] ;  /* 0x0000620004637a20 */ /* 0x000fe40000400000 */
[----:B------:R-:W-:Y:S02]  /*5630*/  FMUL R97, R88, c[0x0][0x188] ;  /* 0x0000620058617a20 */ /* 0x000fe40000400000 */
[----:B------:R-:W-:Y:S01]  /*5640*/  FMUL R2, R89, c[0x0][0x188] ;  /* 0x0000620059027a20 */ /* 0x000fe20000400000 */
[----:B------:R-:W-:Y:S01]  /*5650*/  FMNMX R99, R99, R8, !PT ;  /* 0x0000000863637209 */ /* 0x000fe20007800000 */
[----:B------:R-:W-:Y:S01]  /*5660*/  FMUL R96, R90, c[0x0][0x188] ;  /* 0x000062005a607a20 */ /* 0x000fe20000400000 */
[----:B------:R-:W-:Y:S01]  /*5670*/  FMNMX R168, R168, R3, !PT ;  /* 0x00000003a8a87209 */ /* 0x000fe20007800000 */
[----:B------:R-:W-:Y:S01]  /*5680*/  FMUL R10, R91, c[0x0][0x188] ;  /* 0x000062005b0a7a20 */ /* 0x000fe20000400000 */
[----:B------:R-:W-:Y:S01]  /*5690*/  FMNMX R97, R97, R2, !PT ;  /* 0x0000000261617209 */ /* 0x000fe20007800000 */
[----:B------:R-:W-:-:S02]  /*56a0*/  FMUL R95, R84, c[0x0][0x188] ;  /* 0x00006200545f7a20 */ /* 0x000fc40000400000 */
[----:B------:R-:W-:Y:S02]  /*56b0*/  FMUL R9, R85, c[0x0][0x188] ;  /* 0x0000620055097a20 */ /* 0x000fe40000400000 */
[----:B------:R-:W-:Y:S02]  /*56c0*/  FMUL R94, R86, c[0x0][0x188] ;  /* 0x00006200565e7a20 */ /* 0x000fe40000400000 */
[----:B------:R-:W-:Y:S02]  /*56d0*/  FMUL R8, R87, c[0x0][0x188] ;  /* 0x0000620057087a20 */ /* 0x000fe40000400000 */
[----:B------:R-:W-:Y:S02]  /*56e0*/  FMUL R93, R80, c[0x0][0x188] ;  /* 0x00006200505d7a20 */ /* 0x000fe40000400000 */
[----:B------:R-:W-:Y:S02]  /*56f0*/  FMUL R3, R81, c[0x0][0x188] ;  /* 0x0000620051037a20 */ /* 0x000fe40000400000 */
[----:B------:R-:W-:-:S02]  /*5700*/  FMUL R92, R82, c[0x0][0x188] ;  /* 0x00006200525c7a20 */ /* 0x000fc40000400000 */
[----:B------:R-:W-:Y:S01]  /*5710*/  FMUL R2, R83, c[0x0][0x188] ;  /* 0x0000620053027a20 */ /* 0x000fe20000400000 */
[----:B------:R-:W-:Y:S02]  /*5720*/  FMNMX R96, R96, R10, !PT ;  /* 0x0000000a60607209 */ /* 0x000fe40007800000 */
[----:B------:R-:W-:Y:S02]  /*5730*/  FMNMX R95, R95, R9, !PT ;  /* 0x000000095f5f7209 */ /* 0x000fe40007800000 */
[----:B------:R-:W-:Y:S02]  /*5740*/  FMNMX R94, R94, R8, !PT ;  /* 0x000000085e5e7209 */ /* 0x000fe40007800000 */
[----:B------:R-:W-:Y:S02]  /*5750*/  FMNMX R93, R93, R3, !PT ;  /* 0x000000035d5d7209 */ /* 0x000fe40007800000 */
[----:B------:R-:W-:Y:S01]  /*5760*/  FMNMX R92, R92, R2, !PT ;  /* 0x000000025c5c7209 */ /* 0x000fe20007800000 */
[----:B------:R-:W0:Y:S04]  /*5770*/  SHFL.BFLY PT, R169, R99, 0x2, 0x1f ;  /* 0x0c401f0063a97f89 */ /* 0x000e2800000e0000 */
[----:B------:R-:W1:Y:S04]  /*5780*/  SHFL.BFLY PT, R170, R168, 0x2, 0x1f ;  /* 0x0c401f00a8aa7f89 */ /* 0x000e6800000e0000 */
[----:B------:R-:W4:Y:S04]  /*5790*/  SHFL.BFLY PT, R98, R97, 0x2, 0x1f ;  /* 0x0c401f0061627f89 */ /* 0x000f2800000e0000 */
[----:B------:R-:W2:Y:S04]  /*57a0*/  SHFL.BFLY PT, R8, R96, 0x2, 0x1f ;  /* 0x0c401f0060087f89 */ /* 0x000ea800000e0000 */
[----:B------:R-:W2:Y:S04]  /*57b0*/  SHFL.BFLY PT, R9, R95, 0x2, 0x1f ;  /* 0x0c401f005f097f89 */ /* 0x000ea800000e0000 */
[----:B------:R-:W2:Y:S04]  /*57c0*/  SHFL.BFLY PT, R10, R94, 0x2, 0x1f ;  /* 0x0c401f005e0a7f89 */ /* 0x000ea800000e0000 */
[----:B------:R-:W2:Y:S04]  /*57d0*/  SHFL.BFLY PT, R2, R93, 0x2, 0x1f ;  /* 0x0c401f005d027f89 */ /* 0x000ea800000e0000 */
[----:B------:R-:W2:Y:S01]  /*57e0*/  SHFL.BFLY PT, R3, R92, 0x2, 0x1f ;  /* 0x0c401f005c037f89 */ /* 0x000ea200000e0000 */
[----:B0-----:R-:W-:-:S02]  /*57f0*/  FMNMX R169, R99, R169, !PT ;  /* 0x000000a963a97209 */ /* 0x001fc40007800000 */
[----:B-1----:R-:W-:Y:S02]  /*5800*/  FMNMX R170, R168, R170, !PT ;  /* 0x000000aaa8aa7209 */ /* 0x002fe40007800000 */
[----:B----4-:R-:W-:Y:S02]  /*5810*/  FMNMX R98, R97, R98, !PT ;  /* 0x0000006261627209 */ /* 0x010fe40007800000 */
[----:B--2---:R-:W-:Y:S02]  /*5820*/  FMNMX R8, R96, R8, !PT ;  /* 0x0000000860087209 */ /* 0x004fe40007800000 */
[----:B------:R-:W-:Y:S02]  /*5830*/  FMNMX R9, R95, R9, !PT ;  /* 0x000000095f097209 */ /* 0x000fe40007800000 */
[----:B------:R-:W-:Y:S02]  /*5840*/  FMNMX R10, R94, R10, !PT ;  /* 0x0000000a5e0a7209 */ /* 0x000fe40007800000 */
[----:B------:R-:W-:-:S02]  /*5850*/  FMNMX R2, R93, R2, !PT ;  /* 0x000000025d027209 */ /* 0x000fc40007800000 */
[----:B------:R-:W-:Y:S01]  /*5860*/  FMNMX R3, R92, R3, !PT ;  /* 0x000000035c037209 */ /* 0x000fe20007800000 */
[----:B------:R-:W-:Y:S04]  /*5870*/  SHFL.BFLY PT, R93, R170, 0x1, 0x1f ;  /* 0x0c201f00aa5d7f89 */ /* 0x000fe800000e0000 */
[----:B------:R-:W0:Y:S04]  /*5880*/  SHFL.BFLY PT, R92, R169, 0x1, 0x1f ;  /* 0x0c201f00a95c7f89 */ /* 0x000e2800000e0000 */
[----:B------:R-:W1:Y:S04]  /*5890*/  SHFL.BFLY PT, R94, R98, 0x1, 0x1f ;  /* 0x0c201f00625e7f89 */ /* 0x000e6800000e0000 */
[----:B------:R-:W2:Y:S04]  /*58a0*/  SHFL.BFLY PT, R95, R8, 0x1, 0x1f ;  /* 0x0c201f00085f7f89 */ /* 0x000ea800000e0000 */
[----:B------:R-:W4:Y:S04]  /*58b0*/  SHFL.BFLY PT, R96, R9, 0x1, 0x1f ;  /* 0x0c201f0009607f89 */ /* 0x000f2800000e0000 */
[----:B------:R-:W4:Y:S04]  /*58c0*/  SHFL.BFLY PT, R97, R10, 0x1, 0x1f ;  /* 0x0c201f000a617f89 */ /* 0x000f2800000e0000 */
[----:B------:R-:W4:Y:S04]  /*58d0*/  SHFL.BFLY PT, R99, R2, 0x1, 0x1f ;  /* 0x0c201f0002637f89 */ /* 0x000f2800000e0000 */
[----:B------:R-:W4:Y:S01]  /*58e0*/  SHFL.BFLY PT, R168, R3, 0x1, 0x1f ;  /* 0x0c201f0003a87f89 */ /* 0x000f2200000e0000 */
[----:B0-----:R-:W-:-:S03]  /*58f0*/  FMNMX R92, R169, R92, !PT ;  /* 0x0000005ca95c7209 */ /* 0x001fc60007800000 */
[----:B------:R-:W-:Y:S01]  /*5900*/  BAR.SYNC.DEFER_BLOCKING 0x0 ;  /* 0x0000000000007b1d */ /* 0x000fe20000010000 */
[----:B------:R-:W-:Y:S02]  /*5910*/  FMNMX R93, R170, R93, !PT ;  /* 0x0000005daa5d7209 */ /* 0x000fe40007800000 */
[----:B-1----:R-:W-:Y:S02]  /*5920*/  FMNMX R94, R98, R94, !PT ;  /* 0x0000005e625e7209 */ /* 0x002fe40007800000 */
[----:B--2---:R-:W-:Y:S01]  /*5930*/  FMNMX R95, R8, R95, !PT ;  /* 0x0000005f085f7209 */ /* 0x004fe20007800000 */
[----:B------:R-:W2:Y:S01]  /*5940*/  LDL.64 R170, [R1+0x58] ;  /* 0x0000580001aa7983 */ /* 0x000ea20000100a00 */
[----:B----4-:R-:W-:Y:S02]  /*5950*/  FMNMX R96, R9, R96, !PT ;  /* 0x0000006009607209 */ /* 0x010fe40007800000 */
[----:B------:R-:W-:Y:S02]  /*5960*/  FMNMX R97, R10, R97, !PT ;  /* 0x000000610a617209 */ /* 0x000fe40007800000 */
[----:B------:R-:W-:-:S02]  /*5970*/  FMNMX R99, R2, R99, !PT ;  /* 0x0000006302637209 */ /* 0x000fc40007800000 */
[----:B------:R-:W-:Y:S01]  /*5980*/  FMNMX R168, R3, R168, !PT ;  /* 0x000000a803a87209 */ /* 0x000fe20007800000 */
[----:B------:R-:W-:Y:S04]  /*5990*/  @P0 STS [R180+0x8000], R92 ;  /* 0x0080005cb4000388 */ /* 0x000fe80000000800 */
[----:B------:R-:W-:Y:S04]  /*59a0*/  @P0 STS [R180+0x8040], R93 ;  /* 0x0080405db4000388 */ /* 0x000fe80000000800 */
[----:B------:R-:W-:Y:S04]  /*59b0*/  @P0 STS [R180+0x8080], R94 ;  /* 0x0080805eb4000388 */ /* 0x000fe80000000800 */
[----:B------:R-:W-:Y:S04]  /*59c0*/  @P0 STS [R180+0x80c0], R95 ;  /* 0x0080c05fb4000388 */ /* 0x000fe80000000800 */
[----:B------:R-:W-:Y:S04]  /*59d0*/  @P0 STS [R180+0x8100], R96 ;  /* 0x00810060b4000388 */ /* 0x000fe80000000800 */
[----:B------:R0:W-:Y:S04]  /*59e0*/  @P0 STS [R180+0x8140], R97 ;  /* 0x00814061b4000388 */ /* 0x0001e80000000800 */
[----:B------:R-:W-:Y:S04]  /*59f0*/  @P0 STS [R180+0x8180], R99 ;  /* 0x00818063b4000388 */ /* 0x000fe80000000800 */
[----:B------:R1:W-:Y:S01]  /*5a00*/  @P0 STS [R180+0x81c0], R168 ;  /* 0x0081c0a8b4000388 */ /* 0x0003e20000000800 */
[----:B------:R-:W-:-:S03]  /*5a10*/  LOP3.LUT R187, R183, 0x7f, RZ, 0xc0, !PT ;  /* 0x0000007fb7bb7812 */ /* 0x000fc600078ec0ff */
[----:B------:R-:W-:Y:S06]  /*5a20*/  BAR.SYNC.DEFER_BLOCKING 0x0 ;  /* 0x0000000000007b1d */ /* 0x000fec0000010000 */
[----:B0-----:R-:W4:Y:S04]  /*5a30*/  LDL.64 R96, [R1+0x60] ;  /* 0x0000600001607983 */ /* 0x001f280000100a00 */
[----:B-1----:R-:W2:Y:S04]  /*5a40*/  LDL.64 R168, [R1+0x10] ;  /* 0x0000100001a87983 */ /* 0x002ea80000100a00 */
[----:B------:R-:W2:Y:S04]  /*5a50*/  LDL.64 R98, [R1] ;  /* 0x0000000001627983 */ /* 0x000ea80000100a00 */
[----:B------:R-:W0:Y:S04]  /*5a60*/  LDS R2, [R187.X4+0x8000] ;  /* 0x00800000bb027984 */ /* 0x000e280000004800 */
[----:B0-----:R-:W0:Y:S02]  /*5a70*/  SHFL.BFLY PT, R3, R2, 0x1, 0x1f ;  /* 0x0c201f0002037f89 */ /* 0x001e2400000e0000 */
[----:B0-----:R-:W-:-:S05]  /*5a80*/  FMNMX R3, R2, R3, !PT ;  /* 0x0000000302037209 */ /* 0x001fca0007800000 */
[----:B------:R-:W-:Y:S04]  /*5a90*/  @!P1 STS [R187.X4+0x8000], R3 ;  /* 0x00800003bb009388 */ /* 0x000fe80000004800 */
[----:B------:R-:W-:Y:S06]  /*5aa0*/  BAR.SYNC.DEFER_BLOCKING 0x0 ;  /* 0x0000000000007b1d */ /* 0x000fec0000010000 */
[----:B------:R-:W0:Y:S04]  /*5ab0*/  LDS R2, [R252+0x8000] ;  /* 0x00800000fc027984 */ /* 0x000e280000000800 */
[----:B------:R-:W1:Y:S04]  /*5ac0*/  LDS R3, [R252+0x8040] ;  /* 0x00804000fc037984 */ /* 0x000e680000000800 */
[----:B------:R-:W-:Y:S04]  /*5ad0*/  LDS R9, [R252+0x80c0] ;  /* 0x0080c000fc097984 */ /* 0x000fe80000000800 */
[----:B------:R-:W3:Y:S04]  /*5ae0*/  LDS R8, [R252+0x8080] ;  /* 0x00808000fc087984 */ /* 0x000ee80000000800 */
[----:B------:R-:W3:Y:S01]  /*5af0*/  LDS R10, [R252+0x8100] ;  /* 0x00810000fc0a7984 */ /* 0x000ee20000000800 */
[----:B0-----:R-:W-:-:S05]  /*5b00*/  FMNMX R2, R2, R186, !PT ;  /* 0x000000ba02027209 */ /* 0x001fca0007800000 */
[----:B------:R-:W-:Y:S01]  /*5b10*/  FFMA R5, R5, c[0x0][0x188], -R2 ;  /* 0x0000620005057a23 */ /* 0x000fe20000000802 */
[----:B-1----:R-:W-:-:S03]  /*5b20*/  FMNMX R3, R3, R200, !PT ;  /* 0x000000c803037209 */ /* 0x002fc60007800000 */
[----:B------:R-:W-:-:S04]  /*5b30*/  FMUL R5, R5, 1.4426950216293334961 ;  /* 0x3fb8aa3b05057820 */ /* 0x000fc80000400000 */
[----:B------:R0:W-:Y:S02]  /*5b40*/  MUFU.EX2 R188, R5 ;  /* 0x0000000500bc7308 */ /* 0x0001e40000000800 */
[----:B0-----:R-:W-:Y:S02]  /*5b50*/  FFMA R5, R7, c[0x0][0x188], -R3 ;  /* 0x0000620007057a23 */ /* 0x001fe40000000803 */
[----:B------:R-:W-:Y:S01]  /*5b60*/  FFMA R184, R4, c[0x0][0x188], -R2 ;  /* 0x0000620004b87a23 */ /* 0x000fe20000000802 */
[----:B------:R-:W0:Y:S01]  /*5b70*/  LDS R7, [R252+0x8140] ;  /* 0x00814000fc077984 */ /* 0x000e220000000800 */
[----:B------:R-:W-:Y:S01]  /*5b80*/  FMUL R5, R5, 1.4426950216293334961 ;  /* 0x3fb8aa3b05057820 */ /* 0x000fe20000400000 */
[----:B---3--:R-:W-:Y:S02]  /*5b90*/  FMNMX R4, R8, R196, !PT ;  /* 0x000000c408047209 */ /* 0x008fe40007800000 */
[----:B------:R-:W1:Y:S01]  /*5ba0*/  LDS R8, [R252+0x8180] ;  /* 0x00818000fc087984 */ /* 0x000e620000000800 */
[----:B------:R3:W-:Y:S02]  /*5bb0*/  MUFU.EX2 R190, R5 ;  /* 0x0000000500be7308 */ /* 0x0007e40000000800 */
[----:B---3--:R-:W-:-:S02]  /*5bc0*/  FMNMX R5, R9, R195, !PT ;  /* 0x000000c309057209 */ /* 0x008fc40007800000 */
[----:B------:R-:W3:Y:S01]  /*5bd0*/  LDS R9, [R252+0x81c0] ;  /* 0x0081c000fc097984 */ /* 0x000ee20000000800 */
[----:B------:R-:W-:-:S04]  /*5be0*/  FFMA R6, R6, c[0x0][0x188], -R3 ;  /* 0x0000620006067a23 */ /* 0x000fc80000000803 */
[----:B------:R-:W-:-:S04]  /*5bf0*/  FMUL R6, R6, 1.4426950216293334961 ;  /* 0x3fb8aa3b06067820 */ /* 0x000fc80000400000 */
[----:B------:R5:W-:Y:S01]  /*5c00*/  MUFU.EX2 R189, R6 ;  /* 0x0000000600bd7308 */ /* 0x000be20000000800 */
[--C-:B------:R-:W-:Y:S02]  /*5c10*/  FFMA R205, R90, c[0x0][0x188], -R5.reuse ;  /* 0x000062005acd7a23 */ /* 0x100fe40000000805 */
[--C-:B------:R-:W-:Y:S01]  /*5c20*/  FFMA R88, R88, c[0x0][0x188], -R4.reuse ;  /* 0x0000620058587a23 */ /* 0x100fe20000000804 */
[----:B-----5:R-:W-:Y:S01]  /*5c30*/  FMNMX R6, R10, R11, !PT ;  /* 0x0000000b0a067209 */ /* 0x020fe20007800000 */
[----:B------:R-:W-:Y:S01]  /*5c40*/  FFMA R89, R89, c[0x0][0x188], -R4 ;  /* 0x0000620059597a23 */ /* 0x000fe20000000804 */
[----:B0-----:R-:W-:Y:S02]  /*5c50*/  FMNMX R7, R7, R185, !PT ;  /* 0x000000b907077209 */ /* 0x001fe40007800000 */
[----:B-1----:R-:W-:Y:S01]  /*5c60*/  FMNMX R8, R8, R182, !PT ;  /* 0x000000b608087209 */ /* 0x002fe20007800000 */
[----:B------:R-:W-:Y:S02]  /*5c70*/  FFMA R91, R91, c[0x0][0x188], -R5 ;  /* 0x000062005b5b7a23 */ /* 0x000fe40000000805 */
[----:B------:R-:W-:-:S02]  /*5c80*/  FFMA R84, R84, c[0x0][0x188], -R6 ;  /* 0x0000620054547a23 */ /* 0x000fc40000000806 */
[----:B------:R-:W-:Y:S01]  /*5c90*/  FFMA R85, R85, c[0x0][0x188], -R6 ;  /* 0x0000620055557a23 */ /* 0x000fe20000000806 */
[----:B---3--:R-:W-:Y:S01]  /*5ca0*/  FMNMX R9, R9, R208, !PT ;  /* 0x000000d009097209 */ /* 0x008fe20007800000 */
[--C-:B------:R-:W-:Y:S02]  /*5cb0*/  FFMA R86, R86, c[0x0][0x188], -R7.reuse ;  /* 0x0000620056567a23 */ /* 0x100fe40000000807 */
[----:B------:R-:W-:Y:S02]  /*5cc0*/  FFMA R87, R87, c[0x0][0x188], -R7 ;  /* 0x0000620057577a23 */ /* 0x000fe40000000807 */
[----:B------:R-:W-:Y:S02]  /*5cd0*/  FFMA R82, R82, c[0x0][0x188], -R9 ;  /* 0x0000620052527a23 */ /* 0x000fe40000000809 */
[--C-:B------:R-:W-:Y:S02]  /*5ce0*/  FFMA R80, R80, c[0x0][0x188], -R8.reuse ;  /* 0x0000620050507a23 */ /* 0x100fe40000000808 */
[----:B------:R-:W-:-:S02]  /*5cf0*/  FFMA R81, R81, c[0x0][0x188], -R8 ;  /* 0x0000620051517a23 */ /* 0x000fc40000000808 */
[----:B------:R-:W-:Y:S02]  /*5d00*/  FFMA R83, R83, c[0x0][0x188], -R9 ;  /* 0x0000620053537a23 */ /* 0x000fe40000000809 */
[----:B------:R-:W-:Y:S02]  /*5d10*/  FMUL R184, R184, 1.4426950216293334961 ;  /* 0x3fb8aa3bb8b87820 */ /* 0x000fe40000400000 */
[----:B------:R-:W-:Y:S02]  /*5d20*/  FMUL R205, R205, 1.4426950216293334961 ;  /* 0x3fb8aa3bcdcd7820 */ /* 0x000fe40000400000 */
[----:B------:R-:W-:Y:S02]  /*5d30*/  FMUL R10, R82, 1.4426950216293334961 ;  /* 0x3fb8aa3b520a7820 */ /* 0x000fe40000400000 */
[----:B------:R-:W-:Y:S02]  /*5d40*/  FMUL R88, R88, 1.4426950216293334961 ;  /* 0x3fb8aa3b58587820 */ /* 0x000fe40000400000 */
[----:B------:R-:W-:-:S02]  /*5d50*/  FMUL R89, R89, 1.4426950216293334961 ;  /* 0x3fb8aa3b59597820 */ /* 0x000fc40000400000 */
[----:B------:R-:W-:Y:S02]  /*5d60*/  FMUL R91, R91, 1.4426950216293334961 ;  /* 0x3fb8aa3b5b5b7820 */ /* 0x000fe40000400000 */
[----:B------:R-:W-:Y:S02]  /*5d70*/  FMUL R84, R84, 1.4426950216293334961 ;  /* 0x3fb8aa3b54547820 */ /* 0x000fe40000400000 */
[----:B------:R-:W-:Y:S02]  /*5d80*/  FMUL R85, R85, 1.4426950216293334961 ;  /* 0x3fb8aa3b55557820 */ /* 0x000fe40000400000 */
[----:B------:R-:W-:Y:S02]  /*5d90*/  FMUL R86, R86, 1.4426950216293334961 ;  /* 0x3fb8aa3b56567820 */ /* 0x000fe40000400000 */
[----:B------:R-:W-:Y:S02]  /*5da0*/  FMUL R87, R87, 1.4426950216293334961 ;  /* 0x3fb8aa3b57577820 */ /* 0x000fe40000400000 */
[----:B------:R-:W-:-:S02]  /*5db0*/  FMUL R80, R80, 1.4426950216293334961 ;  /* 0x3fb8aa3b50507820 */ /* 0x000fc40000400000 */
[----:B------:R-:W-:Y:S02]  /*5dc0*/  FMUL R81, R81, 1.4426950216293334961 ;  /* 0x3fb8aa3b51517820 */ /* 0x000fe40000400000 */
[----:B------:R-:W-:Y:S01]  /*5dd0*/  FMUL R83, R83, 1.4426950216293334961 ;  /* 0x3fb8aa3b53537820 */ /* 0x000fe20000400000 */
[----:B------:R-:W0:Y:S08]  /*5de0*/  MUFU.EX2 R184, R184 ;  /* 0x000000b800b87308 */ /* 0x000e300000000800 */
[----:B------:R-:W-:Y:S08]  /*5df0*/  MUFU.EX2 R191, R88 ;  /* 0x0000005800bf7308 */ /* 0x000ff00000000800 */
[----:B------:R-:W1:Y:S08]  /*5e00*/  MUFU.EX2 R194, R89 ;  /* 0x0000005900c27308 */ /* 0x000e700000000800 */
[----:B------:R-:W-:Y:S08]  /*5e10*/  MUFU.EX2 R205, R205 ;  /* 0x000000cd00cd7308 */ /* 0x000ff00000000800 */
[----:B------:R-:W3:Y:S08]  /*5e20*/  MUFU.EX2 R204, R91 ;  /* 0x0000005b00cc7308 */ /* 0x000ef00000000800 */
[----:B------:R-:W-:Y:S08]  /*5e30*/  MUFU.EX2 R203, R84 ;  /* 0x0000005400cb7308 */ /* 0x000ff00000000800 */
[----:B------:R-:W5:Y:S08]  /*5e40*/  MUFU.EX2 R202, R85 ;  /* 0x0000005500ca7308 */ /* 0x000f700000000800 */
[----:B------:R-:W-:Y:S08]  /*5e50*/  MUFU.EX2 R201, R86 ;  /* 0x0000005600c97308 */ /* 0x000ff00000000800 */
[----:B------:R-:W0:Y:S08]  /*5e60*/  MUFU.EX2 R199, R87 ;  /* 0x0000005700c77308 */ /* 0x000e300000000800 */
[----:B------:R-:W-:Y:S08]  /*5e70*/  MUFU.EX2 R198, R80 ;  /* 0x0000005000c67308 */ /* 0x000ff00000000800 */
[----:B------:R-:W0:Y:S08]  /*5e80*/  MUFU.EX2 R197, R81 ;  /* 0x0000005100c57308 */ /* 0x000e300000000800 */
[----:B------:R-:W-:Y:S08]  /*5e90*/  MUFU.EX2 R10, R10 ;  /* 0x0000000a000a7308 */ /* 0x000ff00000000800 */
[----:B------:R-:W2:Y:S01]  /*5ea0*/  MUFU.EX2 R183, R83 ;  /* 0x0000005300b77308 */ /* 0x000ea20000000800 */
[----:B0-----:R-:W-:-:S02]  /*5eb0*/  FADD R92, R184, R188 ;  /* 0x000000bcb85c7221 */ /* 0x001fc40000000000 */
[----:B------:R-:W-:Y:S02]  /*5ec0*/  FADD R93, R189, R190 ;  /* 0x000000bebd5d7221 */ /* 0x000fe40000000000 */
[----:B-1----:R-:W-:Y:S02]  /*5ed0*/  FADD R90, R191, R194 ;  /* 0x000000c2bf5a7221 */ /* 0x002fe40000000000 */
[----:B---3--:R-:W-:Y:S02]  /*5ee0*/  FADD R89, R205, R204 ;  /* 0x000000cccd597221 */ /* 0x008fe40000000000 */
[----:B-----5:R-:W-:Y:S02]  /*5ef0*/  FADD R88, R203, R202 ;  /* 0x000000cacb587221 */ /* 0x020fe40000000000 */
[----:B------:R-:W-:Y:S02]  /*5f00*/  FADD R87, R201, R199 ;  /* 0x000000c7c9577221 */ /* 0x000fe40000000000 */
[----:B------:R-:W-:-:S02]  /*5f10*/  FADD R86, R198, R197 ;  /* 0x000000c5c6567221 */ /* 0x000fc40000000000 */
[----:B--2---:R-:W-:Y:S01]  /*5f20*/  FADD R85, R10, R183 ;  /* 0x000000b70a557221 */ /* 0x004fe20000000000 */
[----:B------:R-:W0:Y:S04]  /*5f30*/  SHFL.BFLY PT, R94, R92, 0x2, 0x1f ;  /* 0x0c401f005c5e7f89 */ /* 0x000e2800000e0000 */
[----:B------:R-:W1:Y:S04]  /*5f40*/  SHFL.BFLY PT, R95, R93, 0x2, 0x1f ;  /* 0x0c401f005d5f7f89 */ /* 0x000e6800000e0000 */
[----:B------:R-:W2:Y:S04]  /*5f50*/  SHFL.BFLY PT, R91, R90, 0x2, 0x1f ;  /* 0x0c401f005a5b7f89 */ /* 0x000ea800000e0000 */
[----:B------:R-:W3:Y:S04]  /*5f60*/  SHFL.BFLY PT, R82, R89, 0x2, 0x1f ;  /* 0x0c401f0059527f89 */ /* 0x000ee800000e0000 */
[----:B------:R-:W5:Y:S04]  /*5f70*/  SHFL.BFLY PT, R83, R88, 0x2, 0x1f ;  /* 0x0c401f0058537f89 */ /* 0x000f6800000e0000 */
[----:B------:R-:W4:Y:S04]  /*5f80*/  SHFL.BFLY PT, R84, R87, 0x2, 0x1f ;  /* 0x0c401f0057547f89 */ /* 0x000f2800000e0000 */
[----:B------:R-:W4:Y:S04]  /*5f90*/  SHFL.BFLY PT, R80, R86, 0x2, 0x1f ;  /* 0x0c401f0056507f89 */ /* 0x000f2800000e0000 */
[----:B------:R-:W4:Y:S01]  /*5fa0*/  SHFL.BFLY PT, R81, R85, 0x2, 0x1f ;  /* 0x0c401f0055517f89 */ /* 0x000f2200000e0000 */
[----:B0-----:R-:W-:-:S02]  /*5fb0*/  FADD R94, R92, R94 ;  /* 0x0000005e5c5e7221 */ /* 0x001fc40000000000 */
[----:B-1----:R-:W-:Y:S02]  /*5fc0*/  FADD R95, R93, R95 ;  /* 0x0000005f5d5f7221 */ /* 0x002fe40000000000 */
[----:B--2---:R-:W-:Y:S02]  /*5fd0*/  FADD R91, R90, R91 ;  /* 0x0000005b5a5b7221 */ /* 0x004fe40000000000 */
[----:B---3--:R-:W-:Y:S02]  /*5fe0*/  FADD R82, R89, R82 ;  /* 0x0000005259527221 */ /* 0x008fe40000000000 */
[----:B-----5:R-:W-:Y:S02]  /*5ff0*/  FADD R83, R88, R83 ;  /* 0x0000005358537221 */ /* 0x020fe40000000000 */
[----:B----4-:R-:W-:Y:S02]  /*6000*/  FADD R84, R87, R84 ;  /* 0x0000005457547221 */ /* 0x010fe40000000000 */
[----:B------:R-:W-:-:S02]  /*6010*/  FADD R80, R86, R80 ;  /* 0x0000005056507221 */ /* 0x000fc40000000000 */
[----:B------:R-:W-:Y:S01]  /*6020*/  FADD R81, R85, R81 ;  /* 0x0000005155517221 */ /* 0x000fe20000000000 */
[----:B------:R-:W-:Y:S04]  /*6030*/  SHFL.BFLY PT, R86, R95, 0x1, 0x1f ;  /* 0x0c201f005f567f89 */ /* 0x000fe800000e0000 */
[----:B------:R-:W0:Y:S04]  /*6040*/  SHFL.BFLY PT, R85, R94, 0x1, 0x1f ;  /* 0x0c201f005e557f89 */ /* 0x000e2800000e0000 */
[----:B------:R-:W1:Y:S04]  /*6050*/  SHFL.BFLY PT, R87, R91, 0x1, 0x1f ;  /* 0x0c201f005b577f89 */ /* 0x000e6800000e0000 */
[----:B------:R-:W2:Y:S04]  /*6060*/  SHFL.BFLY PT, R88, R82, 0x1, 0x1f ;  /* 0x0c201f0052587f89 */ /* 0x000ea800000e0000 */
[----:B------:R-:W3:Y:S04]  /*6070*/  SHFL.BFLY PT, R89, R83, 0x1, 0x1f ;  /* 0x0c201f0053597f89 */ /* 0x000ee800000e0000 */
[----:B------:R-:W4:Y:S04]  /*6080*/  SHFL.BFLY PT, R90, R84, 0x1, 0x1f ;  /* 0x0c201f00545a7f89 */ /* 0x000f2800000e0000 */
[----:B------:R-:W5:Y:S04]  /*6090*/  SHFL.BFLY PT, R92, R80, 0x1, 0x1f ;  /* 0x0c201f00505c7f89 */ /* 0x000f6800000e0000 */
[----:B------:R-:W5:Y:S01]  /*60a0*/  SHFL.BFLY PT, R93, R81, 0x1, 0x1f ;  /* 0x0c201f00515d7f89 */ /* 0x000f6200000e0000 */
[----:B0-----:R-:W-:-:S03]  /*60b0*/  FADD R85, R94, R85 ;  /* 0x000000555e557221 */ /* 0x001fc60000000000 */
[----:B------:R-:W-:Y:S01]  /*60c0*/  BAR.SYNC.DEFER_BLOCKING 0x0 ;  /* 0x0000000000007b1d */ /* 0x000fe20000010000 */
[----:B------:R-:W-:Y:S02]  /*60d0*/  FADD R86, R95, R86 ;  /* 0x000000565f567221 */ /* 0x000fe40000000000 */
[----:B-1----:R-:W-:Y:S02]  /*60e0*/  FADD R87, R91, R87 ;  /* 0x000000575b577221 */ /* 0x002fe40000000000 */
[----:B--2---:R-:W-:Y:S01]  /*60f0*/  FADD R88, R82, R88 ;  /* 0x0000005852587221 */ /* 0x004fe20000000000 */
[----:B------:R-:W2:Y:S01]  /*6100*/  LDL.64 R94, [R1+0x28] ;  /* 0x00002800015e7983 */ /* 0x000ea20000100a00 */
[----:B---3--:R-:W-:Y:S02]  /*6110*/  FADD R89, R83, R89 ;  /* 0x0000005953597221 */ /* 0x008fe40000000000 */
[----:B----4-:R-:W-:Y:S02]  /*6120*/  FADD R90, R84, R90 ;  /* 0x0000005a545a7221 */ /* 0x010fe40000000000 */
[----:B-----5:R-:W-:-:S02]  /*6130*/  FADD R92, R80, R92 ;  /* 0x0000005c505c7221 */ /* 0x020fc40000000000 */
[----:B------:R-:W-:Y:S01]  /*6140*/  FADD R93, R81, R93 ;  /* 0x0000005d515d7221 */ /* 0x000fe20000000000 */
[----:B------:R-:W-:Y:S04]  /*6150*/  @P0 STS [R180+0x8000], R85 ;  /* 0x00800055b4000388 */ /* 0x000fe80000000800 */
[----:B------:R-:W-:Y:S04]  /*6160*/  @P0 STS [R180+0x8040], R86 ;  /* 0x00804056b4000388 */ /* 0x000fe80000000800 */
[----:B------:R-:W-:Y:S04]  /*6170*/  @P0 STS [R180+0x8080], R87 ;  /* 0x00808057b4000388 */ /* 0x000fe80000000800 */
[----:B------:R-:W-:Y:S04]  /*6180*/  @P0 STS [R180+0x80c0], R88 ;  /* 0x0080c058b4000388 */ /* 0x000fe80000000800 */
[----:B------:R0:W-:Y:S04]  /*6190*/  @P0 STS [R180+0x8100], R89 ;  /* 0x00810059b4000388 */ /* 0x0001e80000000800 */
[----:B------:R1:W-:Y:S04]  /*61a0*/  @P0 STS [R180+0x8140], R90 ;  /* 0x0081405ab4000388 */ /* 0x0003e80000000800 */
[----:B------:R-:W-:Y:S04]  /*61b0*/  @P0 STS [R180+0x8180], R92 ;  /* 0x0081805cb4000388 */ /* 0x000fe80000000800 */
[----:B------:R3:W-:Y:S04]  /*61c0*/  @P0 STS [R180+0x81c0], R93 ;  /* 0x0081c05db4000388 */ /* 0x0007e80000000800 */
[----:B------:R-:W-:Y:S01]  /*61d0*/  BAR.SYNC.DEFER_BLOCKING 0x0 ;  /* 0x0000000000007b1d */ /* 0x000fe20000010000 */
[----:B0-----:R-:W-:-:S05]  /*61e0*/  IMAD.WIDE R88, R178, 0x2, R170 ;  /* 0x00000002b2587825 */ /* 0x001fca00078e02aa */
[----:B-1----:R-:W4:Y:S01]  /*61f0*/  LDL.64 R90, [R1+0x38] ;  /* 0x00003800015a7983 */ /* 0x002f220000100a00 */
[----:B------:R-:W-:-:S03]  /*6200*/  IMAD.WIDE R82, R178, 0x2, R172 ;  /* 0x00000002b2527825 */ /* 0x000fc600078e02ac */
[----:B------:R-:W5:Y:S04]  /*6210*/  LDL.64 R170, [R1+0x20] ;  /* 0x0000200001aa7983 */ /* 0x000f680000100a00 */
[----:B---3--:R-:W3:Y:S04]  /*6220*/  LDL.64 R92, [R1+0x18] ;  /* 0x00001800015c7983 */ /* 0x008ee80000100a00 */
[----:B------:R-:W5:Y:S04]  /*6230*/  LDL.64 R172, [R1+0x30] ;  /* 0x0000300001ac7983 */ /* 0x000f680000100a00 */
[----:B------:R-:W0:Y:S04]  /*6240*/  LDS R84, [R187.X4+0x8000] ;  /* 0x00800000bb547984 */ /* 0x000e280000004800 */
[----:B0-----:R-:W0:Y:S02]  /*6250*/  SHFL.BFLY PT, R80, R84, 0x1, 0x1f ;  /* 0x0c201f0054507f89 */ /* 0x001e2400000e0000 */
[----:B0-----:R-:W-:-:S05]  /*6260*/  FADD R84, R84, R80 ;  /* 0x0000005054547221 */ /* 0x001fca0000000000 */
[----:B------:R0:W-:Y:S04]  /*6270*/  @!P1 STS [R187.X4+0x8000], R84 ;  /* 0x00800054bb009388 */ /* 0x0001e80000004800 */
[----:B------:R-:W-:Y:S01]  /*6280*/  BAR.SYNC.DEFER_BLOCKING 0x0 ;  /* 0x0000000000007b1d */ /* 0x000fe20000010000 */
[----:B------:R-:W-:-:S05]  /*6290*/  IMAD.WIDE R80, R178, 0x2, R174 ;  /* 0x00000002b2507825 */ /* 0x000fca00078e02ae */
[----:B------:R-:W5:Y:S04]  /*62a0*/  LDL.64 R174, [R1+0x40] ;  /* 0x0000400001ae7983 */ /* 0x000f680000100a00 */
[----:B------:R1:W5:Y:S01]  /*62b0*/  LDG.E.U16 R80, [R80.64] ;  /* 0x0000000450507981 */ /* 0x000362000c1e1500 */
[----:B0-----:R-:W-:-:S03]  /*62c0*/  IMAD.WIDE R84, R178, 0x2, R206 ;  /* 0x00000002b2547825 */ /* 0x001fc600078e02ce */
[----:B------:R-:W0:Y:S01]  /*62d0*/  LDS R206, [R252+0x8000] ;  /* 0x00800000fcce7984 */ /* 0x000e220000000800 */
[----:B------:R-:W-:-:S03]  /*62e0*/  IMAD.WIDE R86, R178, 0x2, R192 ;  /* 0x00000002b2567825 */ /* 0x000fc600078e02c0 */
[----:B------:R1:W5:Y:S04]  /*62f0*/  LDG.E.U16 R84, [R84.64] ;  /* 0x0000000454547981 */ /* 0x000368000c1e1500 */
[----:B-1----:R1:W5:Y:S04]  /*6300*/  LDG.E.U16 R81, [R82.64] ;  /* 0x0000000452517981 */ /* 0x002368000c1e1500 */
[----:B------:R-:W0:Y:S04]  /*6310*/  LDS R217, [R252+0x8040] ;  /* 0x00804000fcd97984 */ /* 0x000e280000000800 */
[----:B------:R0:W5:Y:S01]  /*6320*/  LDG.E.U16 R85, [R86.64] ;  /* 0x0000000456557981 */ /* 0x000162000c1e1500 */
[----:B-1----:R-:W-:-:S03]  /*6330*/  IMAD.WIDE R82, R178, 0x2, R96 ;  /* 0x00000002b2527825 */ /* 0x002fc600078e0260 */
[----:B------:R-:W5:Y:S04]  /*6340*/  LDL.64 R96, [R1+0x8] ;  /* 0x0000080001607983 */ /* 0x000f680000100a00 */
[----:B------:R1:W5:Y:S04]  /*6350*/  LDG.E.U16 R82, [R82.64] ;  /* 0x0000000452527981 */ /* 0x000368000c1e1500 */
[----:B-1----:R5:W5:Y:S01]  /*6360*/  LDG.E.U16 R83, [R88.64] ;  /* 0x0000000458537981 */ /* 0x002b62000c1e1500 */
[----:B------:R-:W-:-:S04]  /*6370*/  FADD R207, -R2, R186 ;  /* 0x000000ba02cf7221 */ /* 0x000fc80000000100 */
[----:B------:R-:W-:Y:S02]  /*6380*/  FMUL R207, R207, 1.4426950216293334961 ;  /* 0x3fb8aa3bcfcf7820 */ /* 0x000fe40000400000 */
[----:B------:R-:W-:-:S04]  /*6390*/  IMAD.WIDE R186, R178, 0x2, R226 ;  /* 0x00000002b2ba7825 */ /* 0x000fc800078e02e2 */
[----:B------:R-:W0:Y:S01]  /*63a0*/  MUFU.EX2 R207, R207 ;  /* 0x000000cf00cf7308 */ /* 0x000e220000000800 */
[----:B------:R-:W-:-:S04]  /*63b0*/  IMAD.WIDE R192, R178, 0x2, R230 ;  /* 0x00000002b2c07825 */ /* 0x000fc800078e02e6 */
[----:B0-----:R-:W-:Y:S02]  /*63c0*/  FFMA R216, R207, R216, R206 ;  /* 0x000000d8cfd87223 */ /* 0x001fe400000000ce */
[----:B------:R-:W-:Y:S02]  /*63d0*/  FADD R206, -R3, R200 ;  /* 0x000000c803ce7221 */ /* 0x000fe40000000100 */
[----:B--2---:R-:W-:-:S04]  /*63e0*/  IMAD.WIDE R94, R178, 0x2, R94 ;  /* 0x00000002b25e7825 */ /* 0x004fc800078e025e */
[----:B----4-:R-:W-:-:S04]  /*63f0*/  IMAD.WIDE R90, R178, 0x2, R90 ;  /* 0x00000002b25a7825 */ /* 0x010fc800078e025a */
[----:B---3--:R-:W-:-:S04]  /*6400*/  IMAD.WIDE R92, R178, 0x2, R92 ;  /* 0x00000002b25c7825 */ /* 0x008fc800078e025c */
[----:B-----5:R-:W-:-:S06]  /*6410*/  IMAD.WIDE R88, R178, 0x2, R172 ;  /* 0x00000002b2587825 */ /* 0x020fcc00078e02ac */
[----:B------:R0:W2:Y:S04]  /*6420*/  LDG.E.U16 R88, [R88.64] ;  /* 0x0000000458587981 */ /* 0x0000a8000c1e1500 */
[----:B0-----:R0:W3:Y:S02]  /*6430*/  LDG.E.U16 R89, [R94.64] ;  /* 0x000000045e597981 */ /* 0x0010e4000c1e1500 */
[----:B0-----:R-:W-:-:S04]  /*6440*/  IMAD.WIDE R94, R178, 0x2, R98 ;  /* 0x00000002b25e7825 */ /* 0x001fc800078e0262 */
[C---:B------:R-:W-:Y:S02]  /*6450*/  IMAD.WIDE R98, R178.reuse, 0x2, R246 ;  /* 0x00000002b2627825 */ /* 0x040fe400078e02f6 */
[----:B------:R0:W4:Y:S02]  /*6460*/  LDG.E.U16 R94, [R94.64] ;  /* 0x000000045e5e7981 */ /* 0x000124000c1e1500 */
[----:B------:R-:W-:-:S04]  /*6470*/  IMAD.WIDE R172, R178, 0x2, R234 ;  /* 0x00000002b2ac7825 */ /* 0x000fc800078e02ea */
[----:B------:R-:W-:-:S06]  /*6480*/  IMAD.WIDE R86, R178, 0x2, R174 ;  /* 0x00000002b2567825 */ /* 0x000fcc00078e02ae */
[----:B------:R1:W5:Y:S04]  /*6490*/  LDG.E.U16 R86, [R86.64] ;  /* 0x0000000456567981 */ /* 0x000368000c1e1500 */
[----:B-1----:R1:W2:Y:S02]  /*64a0*/  LDG.E.U16 R87, [R90.64] ;  /* 0x000000045a577981 */ /* 0x0022a4000c1e1500 */
[----:B-1----:R-:W-:-:S06]  /*64b0*/  IMAD.WIDE R90, R178, 0x2, R170 ;  /* 0x00000002b25a7825 */ /* 0x002fcc00078e02aa */
[----:B------:R1:W2:Y:S04]  /*64c0*/  LDG.E.U16 R90, [R90.64] ;  /* 0x000000045a5a7981 */ /* 0x0002a8000c1e1500 */
[----:B-1----:R1:W2:Y:S01]  /*64d0*/  LDG.E.U16 R91, [R92.64] ;  /* 0x000000045c5b7981 */ /* 0x0022a2000c1e1500 */
[----:B------:R-:W-:-:S04]  /*64e0*/  IMAD.WIDE R96, R178, 0x2, R96 ;  /* 0x00000002b2607825 */ /* 0x000fc800078e0260 */
[----:B-1----:R-:W-:-:S06]  /*64f0*/  IMAD.WIDE R92, R178, 0x2, R168 ;  /* 0x00000002b25c7825 */ /* 0x002fcc00078e02a8 */
[----:B------:R1:W2:Y:S01]  /*6500*/  LDG.E.U16 R92, [R92.64] ;  /* 0x000000045c5c7981 */ /* 0x0002a2000c1e1500 */
[----:B------:R-:W-:-:S04]  /*6510*/  IMAD.WIDE R168, R178, 0x2, R250 ;  /* 0x00000002b2a87825 */ /* 0x000fc800078e02fa */
[C---:B------:R-:W-:Y:S01]  /*6520*/  IMAD.WIDE R170, R178.reuse, 0x2, R242 ;  /* 0x00000002b2aa7825 */ /* 0x040fe200078e02f2 */
[----:B0-----:R0:W2:Y:S04]  /*6530*/  LDG.E.U16 R95, [R168.64] ;  /* 0x00000004a85f7981 */ /* 0x0010a8000c1e1500 */
[----:B-1----:R1:W2:Y:S02]  /*6540*/  LDG.E.U16 R93, [R96.64] ;  /* 0x00000004605d7981 */ /* 0x0022a4000c1e1500 */
[----:B-1----:R-:W-:-:S06]  /*6550*/  IMAD.WIDE R96, R178, 0x2, R248 ;  /* 0x00000002b2607825 */ /* 0x002fcc00078e02f8 */
[----:B------:R1:W2:Y:S01]  /*6560*/  LDG.E.U16 R96, [R96.64] ;  /* 0x0000000460607981 */ /* 0x0002a2000c1e1500 */
[----:B0-----:R-:W-:-:S04]  /*6570*/  IMAD.WIDE R168, R178, 0x2, R240 ;  /* 0x00000002b2a87825 */ /* 0x001fc800078e02f0 */
[C---:B------:R-:W-:Y:S02]  /*6580*/  IMAD.WIDE R174, R178.reuse, 0x2, R238 ;  /* 0x00000002b2ae7825 */ /* 0x040fe400078e02ee */
[----:B------:R0:W2:Y:S04]  /*6590*/  LDG.E.U16 R168, [R168.64] ;  /* 0x00000004a8a87981 */ /* 0x0000a8000c1e1500 */
[----:B-1----:R1:W2:Y:S04]  /*65a0*/  LDG.E.U16 R97, [R98.64] ;  /* 0x0000000462617981 */ /* 0x0022a8000c1e1500 */
[----:B0-----:R0:W3:Y:S01]  /*65b0*/  LDG.E.U16 R169, [R174.64] ;  /* 0x00000004aea97981 */ /* 0x0010e2000c1e1500 */
[----:B-1----:R-:W-:-:S06]  /*65c0*/  IMAD.WIDE R98, R178, 0x2, R244 ;  /* 0x00000002b2627825 */ /* 0x002fcc00078e02f4 */
[----:B------:R1:W4:Y:S01]  /*65d0*/  LDG.E.U16 R98, [R98.64] ;  /* 0x0000000462627981 */ /* 0x000322000c1e1500 */
[----:B0-----:R-:W-:-:S06]  /*65e0*/  IMAD.WIDE R174, R178, 0x2, R228 ;  /* 0x00000002b2ae7825 */ /* 0x001fcc00078e02e4 */
[----:B------:R0:W4:Y:S04]  /*65f0*/  LDG.E.U16 R174, [R174.64] ;  /* 0x00000004aeae7981 */ /* 0x000128000c1e1500 */
[----:B-1----:R1:W4:Y:S04]  /*6600*/  LDG.E.U16 R99, [R170.64] ;  /* 0x00000004aa637981 */ /* 0x002328000c1e1500 */
[----:B0-----:R0:W4:Y:S01]  /*6610*/  LDG.E.U16 R175, [R186.64] ;  /* 0x00000004baaf7981 */ /* 0x001122000c1e1500 */
[----:B-1----:R-:W-:-:S06]  /*6620*/  IMAD.WIDE R170, R178, 0x2, R236 ;  /* 0x00000002b2aa7825 */ /* 0x002fcc00078e02ec */
[----:B------:R1:W4:Y:S01]  /*6630*/  LDG.E.U16 R170, [R170.64] ;  /* 0x00000004aaaa7981 */ /* 0x000322000c1e1500 */
[----:B0-----:R-:W-:-:S06]  /*6640*/  IMAD.WIDE R186, R178, 0x2, R224 ;  /* 0x00000002b2ba7825 */ /* 0x001fcc00078e02e0 */
[----:B------:R0:W4:Y:S04]  /*6650*/  LDG.E.U16 R186, [R186.64] ;  /* 0x00000004baba7981 */ /* 0x000128000c1e1500 */
[----:B-1----:R1:W4:Y:S02]  /*6660*/  LDG.E.U16 R171, [R172.64] ;  /* 0x00000004acab7981 */ /* 0x002324000c1e1500 */
[----:B-1----:R-:W-:-:S06]  /*6670*/  IMAD.WIDE R172, R178, 0x2, R232 ;  /* 0x00000002b2ac7825 */ /* 0x002fcc00078e02e8 */
[----:B------:R1:W4:Y:S04]  /*6680*/  LDG.E.U16 R172, [R172.64] ;  /* 0x00000004acac7981 */ /* 0x000328000c1e1500 */
[----:B-1----:R1:W4:Y:S02]  /*6690*/  LDG.E.U16 R173, [R192.64] ;  /* 0x00000004c0ad7981 */ /* 0x002324000c1e1500 */
[----:B-1----:R-:W-:-:S05]  /*66a0*/  IMAD.WIDE R192, R178, 0x2, R222 ;  /* 0x00000002b2c07825 */ /* 0x002fca00078e02de */
[----:B0-----:R0:W4:Y:S02]  /*66b0*/  LDG.E.U16 R187, [R192.64] ;  /* 0x00000004c0bb7981 */ /* 0x001124000c1e1500 */
[----:B0-----:R-:W-:-:S05]  /*66c0*/  IMAD.WIDE R192, R178, 0x2, R220 ;  /* 0x00000002b2c07825 */ /* 0x001fca00078e02dc */
[----:B------:R0:W4:Y:S02]  /*66d0*/  LDG.E.U16 R200, [R192.64] ;  /* 0x00000004c0c87981 */ /* 0x000124000c1e1500 */
[----:B0-----:R-:W-:-:S06]  /*66e0*/  IMAD.WIDE R192, R178, 0x2, R218 ;  /* 0x00000002b2c07825 */ /* 0x001fcc00078e02da */
[----:B------:R0:W4:Y:S01]  /*66f0*/  LDG.E.U16 R192, [R192.64] ;  /* 0x00000004c0c07981 */ /* 0x000122000c1e1500 */
[----:B------:R-:W-:-:S06]  /*6700*/  FMUL R206, R206, 1.4426950216293334961 ;  /* 0x3fb8aa3bcece7820 */ /* 0x000fcc0000400000 */
[----:B------:R-:W1:Y:S02]  /*6710*/  MUFU.EX2 R206, R206 ;  /* 0x000000ce00ce7308 */ /* 0x000e640000000800 */
[C---:B-1----:R-:W-:Y:S02]  /*6720*/  FFMA R215, R206.reuse, R215, R217 ;  /* 0x000000d7ced77223 */ /* 0x042fe400000000d9 */
[C---:B------:R-:W-:Y:S02]  /*6730*/  FMUL R158, R206.reuse, R158 ;  /* 0x0000009ece9e7220 */ /* 0x040fe40000400000 */
[C---:B------:R-:W-:Y:S02]  /*6740*/  FMUL R159, R206.reuse, R159 ;  /* 0x0000009fce9f7220 */ /* 0x040fe40000400000 */
[C---:B------:R-:W-:Y:S02]  /*6750*/  FMUL R154, R206.reuse, R154 ;  /* 0x0000009ace9a7220 */ /* 0x040fe40000400000 */
[----:B------:R-:W-:-:S02]  /*6760*/  FMUL R155, R206, R155 ;  /* 0x0000009bce9b7220 */ /* 0x000fc40000400000 */
[C---:B------:R-:W-:Y:S02]  /*6770*/  FMUL R150, R206.reuse, R150 ;  /* 0x00000096ce967220 */ /* 0x040fe40000400000 */
[C---:B------:R-:W-:Y:S02]  /*6780*/  FMUL R151, R206.reuse, R151 ;  /* 0x00000097ce977220 */ /* 0x040fe40000400000 */
        /* <DEDUP_REMOVED lines=10> */
[----:B------:R-:W1:Y:S01]  /*6830*/  LDS R206, [R252+0x8080] ;  /* 0x00808000fcce7984 */ /* 0x000e620000000800 */
[----:B0-----:R-:W-:-:S04]  /*6840*/  FADD R193, -R4, R196 ;  /* 0x000000c404c17221 */ /* 0x001fc80000000100 */
[----:B------:R-:W-:-:S06]  /*6850*/  FMUL R193, R193, 1.4426950216293334961 ;  /* 0x3fb8aa3bc1c17820 */ /* 0x000fcc0000400000 */
[----:B------:R-:W0:Y:S01]  /*6860*/  MUFU.EX2 R193, R193 ;  /* 0x000000c100c17308 */ /* 0x000e220000000800 */
[----:B------:R-:W-:Y:S01]  /*6870*/  F2FP.PACK_AB R189, R190, R189 ;  /* 0x000000bdbebd723e */ /* 0x000fe200000000ff */
[----:B------:R-:W-:Y:S01]  /*6880*/  FADD R196, -R5, R195 ;  /* 0x000000c305c47221 */ /* 0x000fe20000000100 */
[----:B------:R-:W-:Y:S01]  /*6890*/  F2FP.PACK_AB R188, R188, R184 ;  /* 0x000000b8bcbc723e */ /* 0x000fe200000000ff */
[----:B------:R-:W-:Y:S01]  /*68a0*/  LDS R195, [R252+0x80c0] ;  /* 0x0080c000fcc37984 */ /* 0x000fe20000000800 */
[----:B------:R-:W-:-:S03]  /*68b0*/  F2FP.PACK_AB R190, R183, R10 ;  /* 0x0000000ab7be723e */ /* 0x000fc600000000ff */
[----:B------:R-:W-:Y:S04]  /*68c0*/  LDS R184, [R252+0x8140] ;  /* 0x00814000fcb87984 */ /* 0x000fe80000000800 */
[----:B------:R-:W-:Y:S01]  /*68d0*/  LDS R183, [R252+0x8180] ;  /* 0x00818000fcb77984 */ /* 0x000fe20000000800 */
[----:B0-----:R-:W-:-:S03]  /*68e0*/  FMUL R124, R193, R124 ;  /* 0x0000007cc17c7220 */ /* 0x001fc60000400000 */
[----:B------:R-:W-:Y:S01]  /*68f0*/  LDS R10, [R252+0x81c0] ;  /* 0x0081c000fc0a7984 */ /* 0x000fe20000000800 */
[C---:B------:R-:W-:Y:S02]  /*6900*/  FMUL R125, R193.reuse, R125 ;  /* 0x0000007dc17d7220 */ /* 0x040fe40000400000 */
[C---:B------:R-:W-:Y:S02]  /*6910*/  FMUL R120, R193.reuse, R120 ;  /* 0x00000078c1787220 */ /* 0x040fe40000400000 */
[C---:B------:R-:W-:Y:S02]  /*6920*/  FMUL R121, R193.reuse, R121 ;  /* 0x00000079c1797220 */ /* 0x040fe40000400000 */
[C---:B------:R-:W-:Y:S02]  /*6930*/  FMUL R116, R193.reuse, R116 ;  /* 0x00000074c1747220 */ /* 0x040fe40000400000 */
[C---:B------:R-:W-:Y:S02]  /*6940*/  FMUL R117, R193.reuse, R117 ;  /* 0x00000075c1757220 */ /* 0x040fe40000400000 */
[----:B------:R-:W-:-:S02]  /*6950*/  FMUL R112, R193, R112 ;  /* 0x00000070c1707220 */ /* 0x000fc40000400000 */
[C---:B-1----:R-:W-:Y:S02]  /*6960*/  FFMA R214, R193.reuse, R214, R206 ;  /* 0x000000d6c1d67223 */ /* 0x042fe400000000ce */
        /* <DEDUP_REMOVED lines=8> */
[----:B------:R-:W-:Y:S02]  /*69f0*/  FMUL R77, R193, R77 ;  /* 0x0000004dc14d7220 */ /* 0x000fe40000400000 */
[----:B------:R-:W-:Y:S04]  /*6a00*/  LDS R193, [R252+0x8100] ;  /* 0x00810000fcc17984 */ /* 0x000fe80000000800 */
[----:B------:R-:W-:Y:S01]  /*6a10*/  BAR.SYNC.DEFER_BLOCKING 0x0 ;  /* 0x0000000000007b1d */ /* 0x000fe20000010000 */
[----:B------:R-:W-:-:S02]  /*6a20*/  F2FP.PACK_AB R191, R194, R191 ;  /* 0x000000bfc2bf723e */ /* 0x000fc400000000ff */
[----:B------:R-:W-:Y:S02]  /*6a30*/  F2FP.PACK_AB R204, R204, R205 ;  /* 0x000000cdcccc723e */ /* 0x000fe400000000ff */
[----:B------:R-:W-:Y:S02]  /*6a40*/  F2FP.PACK_AB R202, R202, R203 ;  /* 0x000000cbcaca723e */ /* 0x000fe400000000ff */
[----:B------:R-:W-:Y:S02]  /*6a50*/  F2FP.PACK_AB R199, R199, R201 ;  /* 0x000000c9c7c7723e */ /* 0x000fe400000000ff */
[----:B------:R-:W-:Y:S01]  /*6a60*/  F2FP.PACK_AB R197, R197, R198 ;  /* 0x000000c6c5c5723e */ /* 0x000fe200000000ff */
[----:B------:R-:W-:Y:S04]  /*6a70*/  STS.U16 [R0+0x8000], R80 ;  /* 0x0080005000007388 */ /* 0x000fe80000000400 */
[----:B------:R-:W-:Y:S04]  /*6a80*/  STS.U16 [R0+0x8100], R81 ;  /* 0x0081005100007388 */ /* 0x000fe80000000400 */
[----:B------:R-:W-:Y:S04]  /*6a90*/  STS.U16 [R0+0x8200], R82 ;  /* 0x0082005200007388 */ /* 0x000fe80000000400 */
[----:B------:R-:W-:Y:S04]  /*6aa0*/  STS.U16 [R0+0x8300], R83 ;  /* 0x0083005300007388 */ /* 0x000fe80000000400 */
[----:B------:R-:W-:Y:S04]  /*6ab0*/  STS.U16 [R0+0x8400], R84 ;  /* 0x0084005400007388 */ /* 0x000fe80000000400 */
[----:B------:R-:W-:Y:S04]  /*6ac0*/  STS.U16 [R0+0x8500], R85 ;  /* 0x0085005500007388 */ /* 0x000fe80000000400 */
[----:B-----5:R-:W-:Y:S04]  /*6ad0*/  STS.U16 [R0+0x8600], R86 ;  /* 0x0086005600007388 */ /* 0x020fe80000000400 */
[----:B--2---:R-:W-:Y:S04]  /*6ae0*/  STS.U16 [R0+0x8700], R87 ;  /* 0x0087005700007388 */ /* 0x004fe80000000400 */
[----:B------:R-:W-:Y:S04]  /*6af0*/  STS.U16 [R0+0x8800], R88 ;  /* 0x0088005800007388 */ /* 0x000fe80000000400 */
[----:B---3--:R-:W-:Y:S04]  /*6b00*/  STS.U16 [R0+0x8900], R89 ;  /* 0x0089005900007388 */ /* 0x008fe80000000400 */
[----:B------:R-:W-:Y:S04]  /*6b10*/  STS.U16 [R0+0x8a00], R90 ;  /* 0x008a005a00007388 */ /* 0x000fe80000000400 */
[----:B------:R-:W-:Y:S04]  /*6b20*/  STS.U16 [R0+0x8b00], R91 ;  /* 0x008b005b00007388 */ /* 0x000fe80000000400 */
[----:B------:R-:W-:Y:S04]  /*6b30*/  STS.U16 [R0+0x8c00], R92 ;  /* 0x008c005c00007388 */ /* 0x000fe80000000400 */
[----:B------:R-:W-:Y:S04]  /*6b40*/  STS.U16 [R0+0x8d00], R93 ;  /* 0x008d005d00007388 */ /* 0x000fe80000000400 */
[----:B----4-:R-:W-:Y:S04]  /*6b50*/  STS.U16 [R0+0x8e00], R94 ;  /* 0x008e005e00007388 */ /* 0x010fe80000000400 */
        /* <DEDUP_REMOVED lines=17> */
[----:B------:R-:W-:Y:S04]  /*6c70*/  STS [R162+0xa000], R188 ;  /* 0x00a000bca2007388 */ /* 0x000fe80000000800 */
[----:B------:R-:W-:Y:S04]  /*6c80*/  STS [R162+0xa100], R189 ;  /* 0x00a100bda2007388 */ /* 0x000fe80000000800 */
[----:B------:R-:W-:Y:S04]  /*6c90*/  STS [R162+0xa200], R191 ;  /* 0x00a200bfa2007388 */ /* 0x000fe80000000800 */
[----:B------:R-:W-:Y:S04]  /*6ca0*/  STS [R162+0xa300], R204 ;  /* 0x00a300cca2007388 */ /* 0x000fe80000000800 */
[----:B------:R-:W-:Y:S04]  /*6cb0*/  STS [R162+0xa400], R202 ;  /* 0x00a400caa2007388 */ /* 0x000fe80000000800 */
[----:B------:R-:W-:Y:S04]  /*6cc0*/  STS [R162+0xa500], R199 ;  /* 0x00a500c7a2007388 */ /* 0x000fe80000000800 */
[----:B------:R-:W-:Y:S04]  /*6cd0*/  STS [R162+0xa600], R197 ;  /* 0x00a600c5a2007388 */ /* 0x000fe80000000800 */
[----:B------:R-:W-:Y:S04]  /*6ce0*/  STS [R162+0xa700], R190 ;  /* 0x00a700bea2007388 */ /* 0x000fe80000000800 */
[----:B------:R-:W-:Y:S01]  /*6cf0*/  BAR.SYNC.DEFER_BLOCKING 0x0 ;  /* 0x0000000000007b1d */ /* 0x000fe20000010000 */
[----:B------:R-:W-:-:S06]  /*6d00*/  FMUL R196, R196, 1.4426950216293334961 ;  /* 0x3fb8aa3bc4c47820 */ /* 0x000fcc0000400000 */
[----:B------:R-:W0:Y:S01]  /*6d10*/  MUFU.EX2 R196, R196 ;  /* 0x000000c400c47308 */ /* 0x000e220000000800 */
[----:B------:R-:W-:Y:S04]  /*6d20*/  LDSM.16.M88.4 R80, [R176+0x8000] ;  /* 0x00800000b050783b */ /* 0x000fe80000000200 */
[----:B------:R-:W-:Y:S04]  /*6d30*/  LDSM.16.M88.4 R84, [R176+0x8800] ;  /* 0x00880000b054783b */ /* 0x000fe80000000200 */
[----:B------:R-:W-:Y:S04]  /*6d40*/  LDSM.16.M88.4 R88, [R176+0x9000] ;  /* 0x00900000b058783b */ /* 0x000fe80000000200 */
[----:B------:R-:W-:Y:S04]  /*6d50*/  LDSM.16.M88.4 R92, [R176+0x9800] ;  /* 0x00980000b05c783b */ /* 0x000fe80000000200 */
[----:B------:R-:W1:Y:S04]  /*6d60*/  LDSM.16.M88.4 R96, [R181+0xa200] ;  /* 0x00a20000b560783b */ /* 0x000e680000000200 */
[----:B------:R-:W2:Y:S01]  /*6d70*/  LDSM.16.M88.4 R172, [R181+0xa000] ;  /* 0x00a00000b5ac783b */ /* 0x000ea20000000200 */
[----:B0-----:R-:W-:-:S02]  /*6d80*/  FMUL R126, R196, R126 ;  /* 0x0000007ec47e7220 */ /* 0x001fc40000400000 */
[C---:B------:R-:W-:Y:S01]  /*6d90*/  FMUL R127, R196.reuse, R127 ;  /* 0x0000007fc47f7220 */ /* 0x040fe20000400000 */
[----:B------:R-:W0:Y:S01]  /*6da0*/  LDSM.16.M88.4 R168, [R181+0xa400] ;  /* 0x00a40000b5a8783b */ /* 0x000e220000000200 */
        /* <DEDUP_REMOVED lines=13> */
[----:B------:R-:W-:Y:S02]  /*6e80*/  FMUL R79, R196, R79 ;  /* 0x0000004fc44f7220 */ /* 0x000fe40000400000 */
[C---:B------:R-:W-:Y:S02]  /*6e90*/  FMUL R156, R207.reuse, R156 ;  /* 0x0000009ccf9c7220 */ /* 0x040fe40000400000 */
[C---:B------:R-:W-:Y:S01]  /*6ea0*/  FMUL R157, R207.reuse, R157 ;  /* 0x0000009dcf9d7220 */ /* 0x040fe20000400000 */
[----:B-1----:R-:W-:Y:S01]  /*6eb0*/  HMMA.16816.F32 R124, R96, R80, R124 ;  /* 0x00000050607c723c */ /* 0x002fe2000000187c */
[----:B------:R-:W-:-:S02]  /*6ec0*/  FMUL R152, R207, R152 ;  /* 0x00000098cf987220 */ /* 0x000fc40000400000 */
[C---:B------:R-:W-:Y:S02]  /*6ed0*/  FMUL R153, R207.reuse, R153 ;  /* 0x00000099cf997220 */ /* 0x040fe40000400000 */
[C---:B------:R-:W-:Y:S02]  /*6ee0*/  FMUL R148, R207.reuse, R148 ;  /* 0x00000094cf947220 */ /* 0x040fe40000400000 */
[C---:B------:R-:W-:Y:S01]  /*6ef0*/  FMUL R149, R207.reuse, R149 ;  /* 0x00000095cf957220 */ /* 0x040fe20000400000 */
[----:B------:R-:W-:Y:S01]  /*6f00*/  HMMA.16816.F32 R120, R96, R82, R120 ;  /* 0x000000526078723c */ /* 0x000fe20000001878 */
[C---:B------:R-:W-:Y:S02]  /*6f10*/  FMUL R144, R207.reuse, R144 ;  /* 0x00000090cf907220 */ /* 0x040fe40000400000 */
[C---:B------:R-:W-:Y:S02]  /*6f20*/  FMUL R145, R207.reuse, R145 ;  /* 0x00000091cf917220 */ /* 0x040fe40000400000 */
[----:B------:R-:W-:-:S02]  /*6f30*/  FMUL R140, R207, R140 ;  /* 0x0000008ccf8c7220 */ /* 0x000fc40000400000 */
[C---:B------:R-:W-:Y:S01]  /*6f40*/  FMUL R141, R207.reuse, R141 ;  /* 0x0000008dcf8d7220 */ /* 0x040fe20000400000 */
[C---:B------:R-:W-:Y:S01]  /*6f50*/  HMMA.16816.F32 R116, R96.reuse, R84, R116 ;  /* 0x000000546074723c */ /* 0x040fe20000001874 */
[C---:B------:R-:W-:Y:S02]  /*6f60*/  FMUL R136, R207.reuse, R136 ;  /* 0x00000088cf887220 */ /* 0x040fe40000400000 */
[C---:B------:R-:W-:Y:S02]  /*6f70*/  FMUL R137, R207.reuse, R137 ;  /* 0x00000089cf897220 */ /* 0x040fe40000400000 */
[C---:B------:R-:W-:Y:S02]  /*6f80*/  FMUL R132, R207.reuse, R132 ;  /* 0x00000084cf847220 */ /* 0x040fe40000400000 */
[C---:B------:R-:W-:Y:S01]  /*6f90*/  FMUL R133, R207.reuse, R133 ;  /* 0x00000085cf857220 */ /* 0x040fe20000400000 */
[----:B------:R-:W-:Y:S01]  /*6fa0*/  HMMA.16816.F32 R112, R96, R86, R112 ;  /* 0x000000566070723c */ /* 0x000fe20000001870 */
[----:B------:R-:W-:-:S02]  /*6fb0*/  FMUL R128, R207, R128 ;  /* 0x00000080cf807220 */ /* 0x000fc40000400000 */
[----:B------:R-:W-:-:S05]  /*6fc0*/  FMUL R129, R207, R129 ;  /* 0x00000081cf817220 */ /* 0x000fca0000400000 */
[C---:B------:R-:W-:Y:S08]  /*6fd0*/  HMMA.16816.F32 R108, R96.reuse, R88, R108 ;  /* 0x00000058606c723c */ /* 0x040ff0000000186c */
[C---:B------:R-:W-:Y:S08]  /*6fe0*/  HMMA.16816.F32 R104, R96.reuse, R90, R104 ;  /* 0x0000005a6068723c */ /* 0x040ff00000001868 */
[C---:B------:R-:W-:Y:S08]  /*6ff0*/  HMMA.16816.F32 R100, R96.reuse, R92, R100 ;  /* 0x0000005c6064723c */ /* 0x040ff00000001864 */
[----:B------:R-:W-:Y:S01]  /*7000*/  HMMA.16816.F32 R76, R96, R94, R76 ;  /* 0x0000005e604c723c */ /* 0x000fe2000000184c */
[----:B------:R-:W1:Y:S01]  /*7010*/  LDSM.16.M88.4 R96, [R181+0xa600] ;  /* 0x00a60000b560783b */ /* 0x000e620000000200 */
[----:B------:R-:W-:-:S06]  /*7020*/  FADD R11, -R6, R11 ;  /* 0x0000000b060b7221 */ /* 0x000fcc0000000100 */
[----:B--2---:R-:W-:Y:S01]  /*7030*/  HMMA.16816.F32 R156, R172, R80, R156 ;  /* 0x00000050ac9c723c */ /* 0x004fe2000000189c */
[----:B------:R-:W-:-:S07]  /*7040*/  FMUL R11, R11, 1.4426950216293334961 ;  /* 0x3fb8aa3b0b0b7820 */ /* 0x000fce0000400000 */
[C---:B------:R-:W-:Y:S08]  /*7050*/  HMMA.16816.F32 R152, R172.reuse, R82, R152 ;  /* 0x00000052ac98723c */ /* 0x040ff00000001898 */
[C---:B------:R-:W-:Y:S08]  /*7060*/  HMMA.16816.F32 R148, R172.reuse, R84, R148 ;  /* 0x00000054ac94723c */ /* 0x040ff00000001894 */
[C---:B------:R-:W-:Y:S08]  /*7070*/  HMMA.16816.F32 R144, R172.reuse, R86, R144 ;  /* 0x00000056ac90723c */ /* 0x040ff00000001890 */
[C---:B------:R-:W-:Y:S08]  /*7080*/  HMMA.16816.F32 R140, R172.reuse, R88, R140 ;  /* 0x00000058ac8c723c */ /* 0x040ff0000000188c */
[C---:B------:R-:W-:Y:S08]  /*7090*/  HMMA.16816.F32 R136, R172.reuse, R90, R136 ;  /* 0x0000005aac88723c */ /* 0x040ff00000001888 */
[C---:B------:R-:W-:Y:S08]  /*70a0*/  HMMA.16816.F32 R132, R172.reuse, R92, R132 ;  /* 0x0000005cac84723c */ /* 0x040ff00000001884 */
[----:B------:R-:W-:Y:S07]  /*70b0*/  HMMA.16816.F32 R128, R172, R94, R128 ;  /* 0x0000005eac80723c */ /* 0x000fee0000001880 */
[----:B------:R-:W-:-:S02]  /*70c0*/  FADD R172, -R7, R185 ;  /* 0x000000b907ac7221 */ /* 0x000fc40000000100 */
[----:B------:R-:W-:Y:S02]  /*70d0*/  FADD R173, -R8, R182 ;  /* 0x000000b608ad7221 */ /* 0x000fe40000000100 */
[----:B------:R-:W-:Y:S02]  /*70e0*/  FADD R174, -R9, R208 ;  /* 0x000000d009ae7221 */ /* 0x000fe40000000100 */
[----:B------:R-:W-:Y:S02]  /*70f0*/  FMUL R172, R172, 1.4426950216293334961 ;  /* 0x3fb8aa3bacac7820 */ /* 0x000fe40000400000 */
[----:B------:R-:W-:Y:S02]  /*7100*/  FMUL R173, R173, 1.4426950216293334961 ;  /* 0x3fb8aa3badad7820 */ /* 0x000fe40000400000 */
[----:B------:R-:W-:Y:S01]  /*7110*/  FMUL R174, R174, 1.4426950216293334961 ;  /* 0x3fb8aa3baeae7820 */ /* 0x000fe20000400000 */
[----:B------:R-:W2:Y:S01]  /*7120*/  MUFU.EX2 R11, R11 ;  /* 0x0000000b000b7308 */ /* 0x000ea20000000800 */
[----:B------:R-:W-:-:S07]  /*7130*/  IADD3 R179, R179, 0x10, RZ ;  /* 0x00000010b3b37810 */ /* 0x000fce0007ffe0ff */
[----:B------:R-:W3:Y:S08]  /*7140*/  MUFU.EX2 R172, R172 ;  /* 0x000000ac00ac7308 */ /* 0x000ef00000000800 */
[----:B------:R-:W4:Y:S08]  /*7150*/  MUFU.EX2 R173, R173 ;  /* 0x000000ad00ad7308 */ /* 0x000f300000000800 */
[----:B------:R-:W5:Y:S01]  /*7160*/  MUFU.EX2 R174, R174 ;  /* 0x000000ae00ae7308 */ /* 0x000f620000000800 */
[----:B------:R-:W-:Y:S01]  /*7170*/  ISETP.GE.AND P2, PT, R179, c[0x0][0x1d0], PT ;  /* 0x00007400b3007a0c */ /* 0x000fe20003f46270 */
[----:B--2---:R-:W-:-:S02]  /*7180*/  FMUL R12, R11, R12 ;  /* 0x0000000c0b0c7220 */ /* 0x004fc40000400000 */
[C---:B------:R-:W-:Y:S02]  /*7190*/  FMUL R13, R11.reuse, R13 ;  /* 0x0000000d0b0d7220 */ /* 0x040fe40000400000 */
[C---:B---3--:R-:W-:Y:S02]  /*71a0*/  FMUL R14, R172.reuse, R14 ;  /* 0x0000000eac0e7220 */ /* 0x048fe40000400000 */
[C---:B------:R-:W-:Y:S02]  /*71b0*/  FMUL R15, R172.reuse, R15 ;  /* 0x0000000fac0f7220 */ /* 0x040fe40000400000 */
[C---:B------:R-:W-:Y:S02]  /*71c0*/  FMUL R16, R11.reuse, R16 ;  /* 0x000000100b107220 */ /* 0x040fe40000400000 */
[----:B------:R-:W-:Y:S02]  /*71d0*/  FMUL R17, R11, R17 ;  /* 0x000000110b117220 */ /* 0x000fe40000400000 */
[----:B------:R-:W-:-:S02]  /*71e0*/  FMUL R18, R172, R18 ;  /* 0x00000012ac127220 */ /* 0x000fc40000400000 */
[C---:B------:R-:W-:Y:S02]  /*71f0*/  FMUL R19, R172.reuse, R19 ;  /* 0x00000013ac137220 */ /* 0x040fe40000400000 */
[C---:B------:R-:W-:Y:S02]  /*7200*/  FMUL R20, R11.reuse, R20 ;  /* 0x000000140b147220 */ /* 0x040fe40000400000 */
        /* <DEDUP_REMOVED lines=22> */
[----:B------:R-:W-:Y:S02]  /*7370*/  FMUL R71, R172, R71 ;  /* 0x00000047ac477220 */ /* 0x000fe40000400000 */
[C---:B----4-:R-:W-:Y:S02]  /*7380*/  FMUL R36, R173.reuse, R36 ;  /* 0x00000024ad247220 */ /* 0x050fe40000400000 */
[C---:B------:R-:W-:Y:S02]  /*7390*/  FMUL R37, R173.reuse, R37 ;  /* 0x00000025ad257220 */ /* 0x040fe40000400000 */
[C---:B-----5:R-:W-:Y:S02]  /*73a0*/  FMUL R38, R174.reuse, R38 ;  /* 0x00000026ae267220 */ /* 0x060fe40000400000 */
        /* <DEDUP_REMOVED lines=27> */
[C---:B------:R-:W-:Y:S02]  /*7560*/  FMUL R66, R174.reuse, R66 ;  /* 0x00000042ae427220 */ /* 0x040fe40000400000 */
[----:B------:R-:W-:Y:S02]  /*7570*/  FMUL R67, R174, R67 ;  /* 0x00000043ae437220 */ /* 0x000fe40000400000 */
[----:B------:R-:W-:Y:S02]  /*7580*/  FFMA R212, R11, R212, R193 ;  /* 0x000000d40bd47223 */ /* 0x000fe400000000c1 */
[----:B------:R-:W-:Y:S01]  /*7590*/  IMAD.MOV.U32 R11, RZ, RZ, 0x10 ;  /* 0x00000010ff0b7424 */ /* 0x000fe200078e00ff */
[----:B0-----:R-:W-:Y:S01]  /*75a0*/  HMMA.16816.F32 R12, R168, R80, R12 ;  /* 0x00000050a80c723c */ /* 0x001fe2000000180c */
[----:B------:R-:W-:Y:S01]  /*75b0*/  FFMA R213, R196, R213, R195 ;  /* 0x000000d5c4d57223 */ /* 0x000fe200000000c3 */
[----:B------:R-:W-:Y:S01]  /*75c0*/  MOV R186, R2 ;  /* 0x0000000200ba7202 */ /* 0x000fe20000000f00 */
[C---:B------:R-:W-:Y:S01]  /*75d0*/  IMAD R160, R11.reuse, c[0x0][0x1a4], R160 ;  /* 0x000069000ba07a24 */ /* 0x040fe200078e02a0 */
[----:B------:R-:W-:Y:S01]  /*75e0*/  MOV R196, R4 ;  /* 0x0000000400c47202 */ /* 0x000fe20000000f00 */
[----:B------:R-:W-:-:S03]  /*75f0*/  IMAD R178, R11, c[0x0][0x1b4], R178 ;  /* 0x00006d000bb27a24 */ /* 0x000fc600078e02b2 */
[----:B------:R-:W-:Y:S01]  /*7600*/  HMMA.16816.F32 R16, R168, R82, R16 ;  /* 0x00000052a810723c */ /* 0x000fe20000001810 */
[----:B------:R-:W-:Y:S01]  /*7610*/  FFMA R211, R172, R211, R184 ;  /* 0x000000d3acd37223 */ /* 0x000fe200000000b8 */
[----:B------:R-:W-:Y:S01]  /*7620*/  MOV R11, R6 ;  /* 0x00000006000b7202 */ /* 0x000fe20000000f00 */
[----:B------:R-:W-:Y:S01]  /*7630*/  FFMA R210, R173, R210, R183 ;  /* 0x000000d2add27223 */ /* 0x000fe200000000b7 */
[----:B------:R-:W-:Y:S01]  /*7640*/  MOV R182, R8 ;  /* 0x0000000800b67202 */ /* 0x000fe20000000f00 */
[----:B------:R-:W-:-:S03]  /*7650*/  FFMA R209, R174, R209, R10 ;  /* 0x000000d1aed17223 */ /* 0x000fc6000000000a */
[----:B------:R-:W-:Y:S01]  /*7660*/  HMMA.16816.F32 R20, R168, R84, R20 ;  /* 0x00000054a814723c */ /* 0x000fe20000001814 */
[----:B------:R-:W-:Y:S02]  /*7670*/  IMAD.MOV.U32 R200, RZ, RZ, R3 ;  /* 0x000000ffffc87224 */ /* 0x000fe400078e0003 */
[----:B------:R-:W-:Y:S02]  /*7680*/  IMAD.MOV.U32 R195, RZ, RZ, R5 ;  /* 0x000000ffffc37224 */ /* 0x000fe400078e0005 */
[----:B------:R-:W-:-:S03]  /*7690*/  IMAD.MOV.U32 R185, RZ, RZ, R7 ;  /* 0x000000ffffb97224 */ /* 0x000fc600078e0007 */
[----:B------:R-:W-:Y:S01]  /*76a0*/  HMMA.16816.F32 R24, R168, R86, R24 ;  /* 0x00000056a818723c */ /* 0x000fe20000001818 */
[----:B------:R-:W-:-:S07]  /*76b0*/  IMAD.MOV.U32 R208, RZ, RZ, R9 ;  /* 0x000000ffffd07224 */ /* 0x000fce00078e0009 */
[C---:B------:R-:W-:Y:S08]  /*76c0*/  HMMA.16816.F32 R72, R168.reuse, R88, R72 ;  /* 0x00000058a848723c */ /* 0x040ff00000001848 */
[C---:B------:R-:W-:Y:S08]  /*76d0*/  HMMA.16816.F32 R28, R168.reuse, R90, R28 ;  /* 0x0000005aa81c723c */ /* 0x040ff0000000181c */
[C---:B------:R-:W-:Y:S08]  /*76e0*/  HMMA.16816.F32 R32, R168.reuse, R92, R32 ;  /* 0x0000005ca820723c */ /* 0x040ff00000001820 */
[----:B------:R-:W-:Y:S08]  /*76f0*/  HMMA.16816.F32 R68, R168, R94, R68 ;  /* 0x0000005ea844723c */ /* 0x000ff00000001844 */
[C---:B-1----:R-:W-:Y:S08]  /*7700*/  HMMA.16816.F32 R36, R96.reuse, R80, R36 ;  /* 0x000000506024723c */ /* 0x042ff00000001824 */
[C---:B------:R-:W-:Y:S08]  /*7710*/  HMMA.16816.F32 R40, R96.reuse, R82, R40 ;  /* 0x000000526028723c */ /* 0x040ff00000001828 */
[C---:B------:R-:W-:Y:S08]  /*7720*/  HMMA.16816.F32 R44, R96.reuse, R84, R44 ;  /* 0x00000054602c723c */ /* 0x040ff0000000182c */
[C---:B------:R-:W-:Y:S08]  /*7730*/  HMMA.16816.F32 R48, R96.reuse, R86, R48 ;  /* 0x000000566030723c */ /* 0x040ff00000001830 */
[C---:B------:R-:W-:Y:S08]  /*7740*/  HMMA.16816.F32 R52, R96.reuse, R88, R52 ;  /* 0x000000586034723c */ /* 0x040ff00000001834 */
[C---:B------:R-:W-:Y:S08]  /*7750*/  HMMA.16816.F32 R56, R96.reuse, R90, R56 ;  /* 0x0000005a6038723c */ /* 0x040ff00000001838 */
[C---:B------:R-:W-:Y:S08]  /*7760*/  HMMA.16816.F32 R60, R96.reuse, R92, R60 ;  /* 0x0000005c603c723c */ /* 0x040ff0000000183c */
[----:B------:R-:W-:Y:S01]  /*7770*/  HMMA.16816.F32 R64, R96, R94, R64 ;  /* 0x0000005e6040723c */ /* 0x000fe20000001840 */
[----:B------:R-:W-:Y:S01]  /*7780*/  @P2 CALL.REL.NOINC `(.L_x_0) ;  /* 0x0000001000002944 */ /* 0x000fe20003c00000 */
[----:B------:R-:W-:Y:S06]  /*7790*/  BRA `(.L_x_1) ;  /* 0xffffccc000007947 */ /* 0x000fec000383ffff */
.L_x_0:
[----:B------:R-:W0:Y:S01]  /*77a0*/  S2R R10, SR_TID.X ;  /* 0x00000000000a7919 */ /* 0x000e220000002100 */
[----:B------:R-:W-:Y:S01]  /*77b0*/  MOV R90, R12 ;  /* 0x0000000c005a7202 */ /* 0x000fe20000000f00 */
[----:B------:R-:W-:Y:S01]  /*77c0*/  FMUL R12, R211, 8388608 ;  /* 0x4b000000d30c7820 */ /* 0x000fe20000400000 */
[----:B------:R-:W-:Y:S01]  /*77d0*/  FSETP.GEU.AND P2, PT, R210, 1.175494350822287508e-38, PT ;  /* 0x00800000d200780b */ /* 0x000fe20003f4e000 */
[----:B------:R-:W1:Y:S01]  /*77e0*/  S2R R81, SR_CTAID.Y ;  /* 0x0000000000517919 */ /* 0x000e620000002600 */
[----:B------:R-:W-:Y:S01]  /*77f0*/  IMAD.MOV.U32 R186, RZ, RZ, R13 ;  /* 0x000000ffffba7224 */ /* 0x000fe200078e000d */
[----:B------:R-:W-:Y:S01]  /*7800*/  MOV R194, R20 ;  /* 0x0000001400c27202 */ /* 0x000fe20000000f00 */
[----:B------:R-:W-:Y:S01]  /*7810*/  FMUL R13, R212, 8388608 ;  /* 0x4b000000d40d7820 */ /* 0x000fe20000400000 */
[----:B------:R-:W-:Y:S01]  /*7820*/  MOV R180, R14 ;  /* 0x0000000e00b47202 */ /* 0x000fe20000000f00 */
[----:B------:R-:W-:Y:S01]  /*7830*/  IMAD.MOV.U32 R179, RZ, RZ, R21 ;  /* 0x000000ffffb37224 */ /* 0x000fe200078e0015 */
[----:B------:R-:W-:Y:S01]  /*7840*/  MOV R175, R22 ;  /* 0x0000001600af7202 */ /* 0x000fe20000000f00 */
[----:B------:R-:W-:Y:S01]  /*7850*/  IMAD.MOV.U32 R162, RZ, RZ, R15 ;  /* 0x000000ffffa27224 */ /* 0x000fe200078e000f */
[----:B------:R-:W-:Y:S01]  /*7860*/  MOV R189, R100 ;  /* 0x0000006400bd7202 */ /* 0x000fe20000000f00 */
[----:B------:R-:W-:Y:S01]  /*7870*/  IMAD.MOV.U32 R20, RZ, RZ, R23 ;  /* 0x000000ffff147224 */ /* 0x000fe200078e0017 */
[----:B------:R-:W-:Y:S01]  /*7880*/  MOV R251, 0x3dc6b27f ;  /* 0x3dc6b27f00fb7802 */ /* 0x000fe20000000f00 */
[C---:B------:R-:W-:Y:S01]  /*7890*/  FMUL R244, R209.reuse, 8388608 ;  /* 0x4b000000d1f47820 */ /* 0x040fe20000400000 */
[----:B------:R-:W-:Y:S01]  /*78a0*/  FSETP.GEU.AND P3, PT, |R209|, 1.175494350822287508e-38, PT ;  /* 0x00800000d100780b */ /* 0x000fe20003f6e200 */
[----:B------:R-:W-:Y:S01]  /*78b0*/  IMAD.MOV.U32 R172, RZ, RZ, R113 ;  /* 0x000000ffffac7224 */ /* 0x000fe200078e0071 */
[C---:B------:R-:W-:Y:S01]  /*78c0*/  FSETP.GT.AND P5, PT, |R210|.reuse, 8.50705917302346158658e+37, PT ;  /* 0x7e800000d200780b */ /* 0x040fe20003fa4200 */
[----:B------:R-:W-:Y:S01]  /*78d0*/  IMAD.MOV.U32 R113, RZ, RZ, R61 ;  /* 0x000000ffff717224 */ /* 0x000fe200078e003d */
[----:B------:R-:W-:Y:S01]  /*78e0*/  FSETP.GEU.AND P4, PT, |R210|, 1.175494350822287508e-38, PT ;  /* 0x00800000d200780b */ /* 0x000fe20003f8e200 */
[----:B------:R-:W2:Y:S01]  /*78f0*/  S2R R238, SR_TID.X ;  /* 0x0000000000ee7919 */ /* 0x000ea20000002100 */
[----:B------:R-:W-:Y:S01]  /*7900*/  FSETP.GEU.AND P6, PT, |R212|, 1.175494350822287508e-38, PT ;  /* 0x00800000d400780b */ /* 0x000fe20003fce200 */
[----:B------:R-:W-:Y:S01]  /*7910*/  FMUL R243, R213, 8388608 ;  /* 0x4b000000d5f37820 */ /* 0x000fe20000400000 */
[----:B0-----:R-:W-:Y:S01]  /*7920*/  LOP3.LUT R80, R10, 0x3f, RZ, 0xc0, !PT ;  /* 0x0000003f0a507812 */ /* 0x001fe200078ec0ff */
[----:B------:R-:W0:Y:S01]  /*7930*/  S2R R93, SR_TID.X ;  /* 0x00000000005d7919 */ /* 0x000e220000002100 */
[----:B------:R-:W-:Y:S01]  /*7940*/  MOV R89, R124 ;  /* 0x0000007c00597202 */ /* 0x000fe20000000f00 */
[----:B------:R-:W-:Y:S01]  /*7950*/  IMAD.MOV.U32 R96, RZ, RZ, R125 ;  /* 0x000000ffff607224 */ /* 0x000fe200078e007d */
[----:B------:R-:W-:Y:S01]  /*7960*/  MOV R88, R126 ;  /* 0x0000007e00587202 */ /* 0x000fe20000000f00 */
[----:B------:R-:W3:Y:S01]  /*7970*/  S2R R10, SR_CTAID.X ;  /* 0x00000000000a7919 */ /* 0x000ee20000002500 */
[----:B-1----:R-:W-:Y:S01]  /*7980*/  IMAD R0, R81, c[0x0][0x1c0], RZ ;  /* 0x0000700051007a24 */ /* 0x002fe200078e02ff */
[----:B------:R-:W-:Y:S01]  /*7990*/  MOV R97, R120 ;  /* 0x0000007800617202 */ /* 0x000fe20000000f00 */
[----:B------:R-:W-:Y:S01]  /*79a0*/  @P5 FMUL R65, R65, 0.25 ;  /* 0x3e80000041415820 */ /* 0x000fe20000400000 */
        /* <DEDUP_REMOVED lines=18> */
[----:B--2---:R-:W-:Y:S01]  /*7ad0*/  SHF.L.U32 R252, R238, 0x2, RZ ;  /* 0x00000002eefc7819 */ /* 0x004fe200000006ff */
[----:B------:R-:W-:Y:S01]  /*7ae0*/  @P5 FMUL R44, R44, 0.25 ;  /* 0x3e8000002c2c5820 */ /* 0x000fe20000400000 */
[----:B---3--:R-:W-:Y:S01]  /*7af0*/  LEA R10, R10, R80, 0x6 ;  /* 0x000000500a0a7211 */ /* 0x008fe200078e30ff */
[----:B------:R-:W-:Y:S01]  /*7b00*/  @P5 FMUL R41, R41, 0.25 ;  /* 0x3e80000029295820 */ /* 0x000fe20000400000 */
[----:B------:R-:W-:Y:S01]  /*7b10*/  LOP3.LUT R95, R238, 0x18, RZ, 0xc0, !PT ;  /* 0x00000018ee5f7812 */ /* 0x000fe200078ec0ff */
[----:B------:R-:W-:Y:S01]  /*7b20*/  @P5 FMUL R40, R40, 0.25 ;  /* 0x3e80000028285820 */ /* 0x000fe20000400000 */
[----:B------:R-:W-:Y:S01]  /*7b30*/  BAR.SYNC.DEFER_BLOCKING 0x0 ;  /* 0x0000000000007b1d */ /* 0x000fe20000010000 */
[----:B------:R-:W-:Y:S01]  /*7b40*/  IMAD R11, R10, c[0x0][0x1c4], RZ ;  /* 0x000071000a0b7a24 */ /* 0x000fe200078e02ff */
[----:B------:R-:W-:Y:S01]  /*7b50*/  LOP3.LUT R239, R252, 0x80, RZ, 0xc0, !PT ;  /* 0x00000080fcef7812 */ /* 0x000fe200078ec0ff */
[----:B------:R-:W-:-:S02]  /*7b60*/  IMAD.SHL.U32 R10, R0, 0x2, RZ ;  /* 0x00000002000a7824 */ /* 0x000fc400078e00ff */
[----:B------:R-:W-:Y:S01]  /*7b70*/  IMAD.HI R0, R0, 0x2, RZ ;  /* 0x0000000200007827 */ /* 0x000fe200078e02ff */
[----:B------:R-:W-:-:S03]  /*7b80*/  SHF.L.U32 R81, R11, 0x1, RZ ;  /* 0x000000010b517819 */ /* 0x000fc600000006ff */
[----:B------:R-:W-:Y:S01]  /*7b90*/  IMAD.HI R11, R11, 0x2, RZ ;  /* 0x000000020b0b7827 */ /* 0x000fe200078e02ff */
[----:B------:R-:W-:Y:S02]  /*7ba0*/  IADD3 R10, P0, P1, R81, c[0x0][0x178], R10 ;  /* 0x00005e00510a7a10 */ /* 0x000fe4000791e00a */
[----:B------:R-:W-:Y:S01]  /*7bb0*/  MOV R81, R157 ;  /* 0x0000009d00517202 */ /* 0x000fe20000000f00 */
[----:B------:R-:W-:Y:S01]  /*7bc0*/  @P5 FMUL R37, R37, 0.25 ;  /* 0x3e80000025255820 */ /* 0x000fe20000400000 */
[----:B------:R-:W-:Y:S01]  /*7bd0*/  IADD3.X R0, R11, c[0x0][0x17c], R0, P0, P1 ;  /* 0x00005f000b007a10 */ /* 0x000fe200007e2400 */
[----:B------:R-:W-:Y:S01]  /*7be0*/  FMUL R11, R210, 8388608 ;  /* 0x4b000000d20b7820 */ /* 0x000fe20000400000 */
[----:B------:R-:W-:Y:S01]  /*7bf0*/  FSETP.GEU.AND P1, PT, R211, 1.175494350822287508e-38, PT ;  /* 0x00800000d300780b */ /* 0x000fe20003f2e000 */
[----:B------:R-:W-:Y:S01]  /*7c00*/  @P5 FMUL R36, R36, 0.25 ;  /* 0x3e80000024245820 */ /* 0x000fe20000400000 */
[----:B------:R-:W-:Y:S01]  /*7c10*/  FSETP.GEU.AND P0, PT, R212, 1.175494350822287508e-38, PT ;  /* 0x00800000d400780b */ /* 0x000fe20003f0e000 */
[----:B------:R-:W-:Y:S01]  /*7c20*/  @!P4 FMUL R65, R65, 16777216 ;  /* 0x4b8000004141c820 */ /* 0x000fe20000400000 */
[----:B------:R-:W-:Y:S01]  /*7c30*/  FSEL R11, R11, R210, !P2 ;  /* 0x000000d20b0b7208 */ /* 0x000fe20005000000 */
[----:B------:R-:W-:Y:S01]  /*7c40*/  @P5 FMUL R210, R210, 0.25 ;  /* 0x3e800000d2d25820 */ /* 0x000fe20000400000 */
[----:B------:R-:W-:Y:S01]  /*7c50*/  FSEL R12, R12, R211, !P1 ;  /* 0x000000d30c0c7208 */ /* 0x000fe20004800000 */
[----:B------:R-:W-:Y:S01]  /*7c60*/  @!P4 FMUL R64, R64, 16777216 ;  /* 0x4b8000004040c820 */ /* 0x000fe20000400000 */
[----:B------:R-:W-:Y:S01]  /*7c70*/  IADD3 R21, R11, -0x3f3504f3, RZ ;  /* 0xc0cafb0d0b157810 */ /* 0x000fe20007ffe0ff */
[----:B------:R-:W-:Y:S01]  /*7c80*/  @!P4 FMUL R113, R113, 16777216 ;  /* 0x4b8000007171c820 */ /* 0x000fe20000400000 */
[----:B------:R-:W-:Y:S01]  /*7c90*/  IADD3 R15, R12, -0x3f3504f3, RZ ;  /* 0xc0cafb0d0c0f7810 */ /* 0x000fe20007ffe0ff */
[----:B------:R-:W-:Y:S01]  /*7ca0*/  @!P4 FMUL R57, R57, 16777216 ;  /* 0x4b8000003939c820 */ /* 0x000fe20000400000 */
[----:B------:R-:W-:Y:S01]  /*7cb0*/  FSEL R13, R13, R212, !P0 ;  /* 0x000000d40d0d7208 */ /* 0x000fe20004000000 */
[----:B------:R-:W-:Y:S01]  /*7cc0*/  @!P4 FMUL R56, R56, 16777216 ;  /* 0x4b8000003838c820 */ /* 0x000fe20000400000 */
[----:B------:R-:W-:Y:S01]  /*7cd0*/  LOP3.LUT R92, R21, 0xff800000, RZ, 0xc0, !PT ;  /* 0xff800000155c7812 */ /* 0x000fe200078ec0ff */
[----:B------:R-:W-:Y:S01]  /*7ce0*/  @!P4 FMUL R53, R53, 16777216 ;  /* 0x4b8000003535c820 */ /* 0x000fe20000400000 */
[----:B------:R-:W-:Y:S01]  /*7cf0*/  LOP3.LUT R23, R15, 0xff800000, RZ, 0xc0, !PT ;  /* 0xff8000000f177812 */ /* 0x000fe200078ec0ff */
[----:B------:R-:W-:Y:S01]  /*7d00*/  @!P4 FMUL R52, R52, 16777216 ;  /* 0x4b8000003434c820 */ /* 0x000fe20000400000 */
[----:B------:R-:W-:Y:S01]  /*7d10*/  IADD3 R14, R13, -0x3f3504f3, RZ ;  /* 0xc0cafb0d0d0e7810 */ /* 0x000fe20007ffe0ff */
[----:B------:R-:W1:Y:S01]  /*7d20*/  I2F R85, R92 ;  /* 0x0000005c00557306 */ /* 0x000e620000201400 */
[----:B------:R-:W-:Y:S01]  /*7d30*/  IADD3 R21, R11, -R92, RZ ;  /* 0x8000005c0b157210 */ /* 0x000fe20007ffe0ff */
[----:B------:R-:W-:Y:S01]  /*7d40*/  IMAD.IADD R15, R12, 0x1, -R23 ;  /* 0x000000010c0f7824 */ /* 0x000fe200078e0a17 */
[----:B------:R-:W-:Y:S01]  /*7d50*/  LOP3.LUT R22, R14, 0xff800000, RZ, 0xc0, !PT ;  /* 0xff8000000e167812 */ /* 0x000fe200078ec0ff */
[----:B------:R-:W-:Y:S01]  /*7d60*/  @!P4 FMUL R49, R49, 16777216 ;  /* 0x4b8000003131c820 */ /* 0x000fe20000400000 */
[----:B------:R-:W-:Y:S01]  /*7d70*/  MOV R157, R116 ;  /* 0x00000074009d7202 */ /* 0x000fe20000000f00 */
[----:B------:R-:W-:-:S02]  /*7d80*/  FADD R100, R21, -1 ;  /* 0xbf80000015647421 */ /* 0x000fc40000000000 */
[----:B------:R-:W-:Y:S01]  /*7d90*/  FADD R94, R15, -1 ;  /* 0xbf8000000f5e7421 */ /* 0x000fe20000000000 */
[----:B------:R2:W-:Y:S01]  /*7da0*/  I2F R92, R23 ;  /* 0x00000017005c7306 */ /* 0x0005e20000201400 */
[----:B------:R-:W-:Y:S02]  /*7db0*/  IMAD.IADD R14, R13, 0x1, -R22 ;  /* 0x000000010d0e7824 */ /* 0x000fe400078e0a16 */
[-C--:B------:R-:W-:Y:S02]  /*7dc0*/  FFMA.FTZ R21, R100, R251.reuse, -0.16845393180847167969 ;  /* 0xbe2c7f3064157423 */ /* 0x080fe400000100fb */
[----:B------:R-:W-:Y:S02]  /*7dd0*/  FFMA.FTZ R15, R94, R251, -0.16845393180847167969 ;  /* 0xbe2c7f305e0f7423 */ /* 0x000fe400000100fb */
[----:B------:R-:W-:Y:S01]  /*7de0*/  FADD R86, R14, -1 ;  /* 0xbf8000000e567421 */ /* 0x000fe20000000000 */
[----:B------:R-:W-:Y:S01]  /*7df0*/  FSEL R14, RZ, -23, P2 ;  /* 0xc1b80000ff0e7808 */ /* 0x000fe20001000000 */
[----:B------:R-:W-:Y:S01]  /*7e00*/  FFMA.FTZ R87, R100, R21, 0.1716887056827545166 ;  /* 0x3e2fcf2a64577423 */ /* 0x000fe20000010015 */
[----:B------:R-:W-:Y:S01]  /*7e10*/  ISETP.GE.U32.AND P2, PT, R11, 0x7f800000, PT ;  /* 0x7f8000000b00780c */ /* 0x000fe20003f46070 */
[----:B------:R-:W-:Y:S01]  /*7e20*/  FFMA.FTZ R21, R94, R15, 0.1716887056827545166 ;  /* 0x3e2fcf2a5e157423 */ /* 0x000fe2000001000f */
[----:B--2---:R-:W-:Y:S01]  /*7e30*/  FSEL R23, RZ, -23, P1 ;  /* 0xc1b80000ff177808 */ /* 0x004fe20000800000 */
[----:B------:R-:W-:Y:S01]  /*7e40*/  FFMA.FTZ R15, R86, R251, -0.16845393180847167969 ;  /* 0xbe2c7f30560f7423 */ /* 0x000fe200000100fb */
[----:B------:R-:W-:Y:S01]  /*7e50*/  ISETP.GE.U32.AND P1, PT, R12, 0x7f800000, PT ;  /* 0x7f8000000c00780c */ /* 0x000fe20003f26070 */
[----:B------:R-:W-:-:S02]  /*7e60*/  FFMA.FTZ R21, R94, R21, -0.17900948226451873779 ;  /* 0xbe374e435e157423 */ /* 0x000fc40000010015 */
[----:B------:R-:W-:Y:S02]  /*7e70*/  FFMA.FTZ R15, R86, R15, 0.1716887056827545166 ;  /* 0x3e2fcf2a560f7423 */ /* 0x000fe4000001000f */
[----:B------:R-:W-:Y:S02]  /*7e80*/  FFMA.FTZ R21, R94, R21, 0.20512372255325317383 ;  /* 0x3e520bf45e157423 */ /* 0x000fe40000010015 */
[----:B------:R-:W-:Y:S02]  /*7e90*/  FFMA.FTZ R15, R86, R15, -0.17900948226451873779 ;  /* 0xbe374e43560f7423 */ /* 0x000fe4000001000f */
[----:B------:R-:W-:Y:S02]  /*7ea0*/  FFMA.FTZ R21, R94, R21, -0.24046532809734344482 ;  /* 0xbe763c8b5e157423 */ /* 0x000fe40000010015 */
[----:B------:R-:W-:Y:S02]  /*7eb0*/  FFMA.FTZ R15, R86, R15, 0.20512372255325317383 ;  /* 0x3e520bf4560f7423 */ /* 0x000fe4000001000f */
[----:B------:R-:W-:-:S02]  /*7ec0*/  FFMA.FTZ R21, R94, R21, 0.28857114911079406738 ;  /* 0x3e93bf995e157423 */ /* 0x000fc40000010015 */
[----:B------:R-:W-:Y:S02]  /*7ed0*/  FFMA.FTZ R15, R86, R15, -0.24046532809734344482 ;  /* 0xbe763c8b560f7423 */ /* 0x000fe4000001000f */
[----:B-1----:R-:W-:Y:S01]  /*7ee0*/  FFMA.FTZ R247, R85, 1.1920928955078125e-07, R14 ;  /* 0x3400000055f77823 */ /* 0x002fe2000001000e */
[----:B------:R-:W-:Y:S01]  /*7ef0*/  FSEL R14, RZ, -23, P0 ;  /* 0xc1b80000ff0e7808 */ /* 0x000fe20000000000 */
[----:B------:R-:W-:Y:S01]  /*7f00*/  FFMA.FTZ R85, R94, R21, -0.36067417263984680176 ;  /* 0xbeb8aa495e557423 */ /* 0x000fe20000010015 */
[----:B------:R-:W-:Y:S01]  /*7f10*/  ISETP.GE.U32.AND P0, PT, R13, 0x7f800000, PT ;  /* 0x7f8000000d00780c */ /* 0x000fe20003f06070 */
[----:B------:R-:W-:Y:S02]  /*7f20*/  FFMA.FTZ R87, R100, R87, -0.17900948226451873779 ;  /* 0xbe374e4364577423 */ /* 0x000fe40000010057 */
[----:B------:R-:W-:Y:S02]  /*7f30*/  FFMA.FTZ R21, R86, R15, 0.28857114911079406738 ;  /* 0x3e93bf9956157423 */ /* 0x000fe4000001000f */
[----:B------:R-:W-:Y:S01]  /*7f40*/  FFMA.FTZ R87, R100, R87, 0.20512372255325317383 ;  /* 0x3e520bf464577423 */ /* 0x000fe20000010057 */
[----:B------:R-:W1:Y:S01]  /*7f50*/  I2F R15, R22 ;  /* 0x00000016000f7306 */ /* 0x000e620000201400 */
[----:B------:R-:W-:-:S02]  /*7f60*/  FFMA.FTZ R21, R86, R21, -0.36067417263984680176 ;  /* 0xbeb8aa4956157423 */ /* 0x000fc40000010015 */
[----:B------:R-:W-:Y:S02]  /*7f70*/  FFMA.FTZ R87, R100, R87, -0.24046532809734344482 ;  /* 0xbe763c8b64577423 */ /* 0x000fe40000010057 */
[----:B------:R-:W-:Y:S02]  /*7f80*/  FFMA.FTZ R21, R86, R21, 0.48089820146560668945 ;  /* 0x3ef6384a56157423 */ /* 0x000fe40000010015 */
[----:B------:R-:W-:Y:S02]  /*7f90*/  FFMA.FTZ R87, R100, R87, 0.28857114911079406738 ;  /* 0x3e93bf9964577423 */ /* 0x000fe40000010057 */
[----:B------:R-:W-:Y:S02]  /*7fa0*/  FFMA.FTZ R21, R86, R21, -0.72134751081466674805 ;  /* 0xbf38aa3b56157423 */ /* 0x000fe40000010015 */
[----:B------:R-:W-:Y:S02]  /*7fb0*/  FFMA.FTZ R87, R100, R87, -0.36067417263984680176 ;  /* 0xbeb8aa4964577423 */ /* 0x000fe40000010057 */
[----:B------:R-:W-:-:S02]  /*7fc0*/  FMUL R21, R86, R21 ;  /* 0x0000001556157220 */ /* 0x000fc40000400000 */
[----:B------:R-:W-:Y:S02]  /*7fd0*/  FFMA.FTZ R87, R100, R87, 0.48089820146560668945 ;  /* 0x3ef6384a64577423 */ /* 0x000fe40000010057 */
[----:B------:R-:W-:Y:S02]  /*7fe0*/  FMUL R21, R86, R21 ;  /* 0x0000001556157220 */ /* 0x000fe40000400000 */
[----:B------:R-:W-:Y:S02]  /*7ff0*/  FFMA.FTZ R87, R100, R87, -0.72134751081466674805 ;  /* 0xbf38aa3b64577423 */ /* 0x000fe40000010057 */
[----:B-1----:R-:W-:Y:S01]  /*8000*/  FFMA.FTZ R14, R15, 1.1920928955078125e-07, R14 ;  /* 0x340000000f0e7823 */ /* 0x002fe2000001000e */
[----:B------:R-:W-:Y:S01]  /*8010*/  @P1 MOV R15, 0x7f800000 ;  /* 0x7f800000000f1802 */ /* 0x000fe20000000f00 */
[----:B------:R-:W-:Y:S02]  /*8020*/  FFMA.FTZ R21, R86, 1.4426950216293334961, R21 ;  /* 0x3fb8aa3b56157823 */ /* 0x000fe40000010015 */
[----:B------:R-:W-:-:S02]  /*8030*/  FFMA.FTZ R85, R94, R85, 0.48089820146560668945 ;  /* 0x3ef6384a5e557423 */ /* 0x000fc40000010055 */
[----:B------:R-:W-:Y:S02]  /*8040*/  FMUL R87, R100, R87 ;  /* 0x0000005764577220 */ /* 0x000fe40000400000 */
[----:B------:R-:W-:Y:S02]  /*8050*/  FADD R249, R14, R21 ;  /* 0x000000150ef97221 */ /* 0x000fe40000000000 */
[----:B------:R-:W-:Y:S02]  /*8060*/  FFMA.FTZ R85, R94, R85, -0.72134751081466674805 ;  /* 0xbf38aa3b5e557423 */ /* 0x000fe40000010055 */
[----:B------:R-:W-:Y:S02]  /*8070*/  @P0 IMAD.MOV.U32 R14, RZ, RZ, 0x7f800000 ;  /* 0x7f800000ff0e0424 */ /* 0x000fe400078e00ff */
[----:B------:R-:W-:Y:S02]  /*8080*/  FMUL R87, R100, R87 ;  /* 0x0000005764577220 */ /* 0x000fe40000400000 */
[----:B------:R-:W-:-:S02]  /*8090*/  FMUL R85, R94, R85 ;  /* 0x000000555e557220 */ /* 0x000fc40000400000 */
[----:B------:R-:W-:Y:S01]  /*80a0*/  @P0 FFMA.FTZ R249, R13, R14, +INF ;  /* 0x7f8000000df90423 */ /* 0x000fe2000001000e */
[----:B------:R-:W-:Y:S01]  /*80b0*/  FSETP.GT.AND P0, PT, |R209|, 8.50705917302346158658e+37, PT ;  /* 0x7e800000d100780b */ /* 0x000fe20003f04200 */
[----:B------:R-:W-:Y:S01]  /*80c0*/  FFMA.FTZ R100, R100, 1.4426950216293334961, R87 ;  /* 0x3fb8aa3b64647823 */ /* 0x000fe20000010057 */
[----:B------:R-:W-:Y:S01]  /*80d0*/  MOV R87, R60 ;  /* 0x0000003c00577202 */ /* 0x000fe20000000f00 */
[----:B------:R-:W-:Y:S01]  /*80e0*/  FMUL R85, R94, R85 ;  /* 0x000000555e557220 */ /* 0x000fe20000400000 */
[----:B------:R-:W-:Y:S01]  /*80f0*/  SHF.L.U32 R60, R238, 0xc, RZ ;  /* 0x0000000cee3c7819 */ /* 0x000fe200000006ff */
[----:B------:R-:W-:Y:S02]  /*8100*/  @P2 IMAD.MOV.U32 R22, RZ, RZ, 0x7f800000 ;  /* 0x7f800000ff162424 */ /* 0x000fe400078e00ff */
[----:B------:R-:W-:Y:S01]  /*8110*/  FADD R247, R247, R100 ;  /* 0x00000064f7f77221 */ /* 0x000fe20000000000 */
[----:B------:R-:W-:Y:S01]  /*8120*/  LOP3.LUT R60, R60, 0x6000, RZ, 0xc0, !PT ;  /* 0x000060003c3c7812 */ /* 0x000fe200078ec0ff */
[----:B------:R-:W-:Y:S01]  /*8130*/  FFMA.FTZ R94, R94, 1.4426950216293334961, R85 ;  /* 0x3fb8aa3b5e5e7823 */ /* 0x000fe20000010055 */
[----:B------:R-:W-:Y:S01]  /*8140*/  MOV R85, R63 ;  /* 0x0000003f00557202 */ /* 0x000fe20000000f00 */
[----:B------:R-:W-:Y:S01]  /*8150*/  @P2 FFMA.FTZ R247, R11, R22, +INF ;  /* 0x7f8000000bf72423 */ /* 0x000fe20000010016 */
[----:B------:R-:W-:Y:S01]  /*8160*/  FSETP.GEU.AND P2, PT, R209, 1.175494350822287508e-38, PT ;  /* 0x00800000d100780b */ /* 0x000fe20003f4e000 */
[----:B------:R-:W-:Y:S01]  /*8170*/  @P0 FMUL R67, R67, 0.25 ;  /* 0x3e80000043430820 */ /* 0x000fe20000400000 */
[----:B------:R-:W-:Y:S01]  /*8180*/  MOV R22, c[0x0][0x1c8] ;  /* 0x0000720000167a02 */ /* 0x000fe20000000f00 */
[----:B------:R-:W-:Y:S01]  /*8190*/  @P0 FMUL R66, R66, 0.25 ;  /* 0x3e80000042420820 */ /* 0x000fe20000400000 */
[----:B------:R-:W-:Y:S01]  /*81a0*/  FSEL R244, R244, R209, !P2 ;  /* 0x000000d1f4f47208 */ /* 0x000fe20005000000 */
[----:B------:R-:W-:-:S02]  /*81b0*/  @P0 FMUL R85, R85, 0.25 ;  /* 0x3e80000055550820 */ /* 0x000fc40000400000 */
[----:B------:R-:W-:Y:S02]  /*81c0*/  @P0 FMUL R62, R62, 0.25 ;  /* 0x3e8000003e3e0820 */ /* 0x000fe40000400000 */
[----:B------:R-:W-:Y:S02]  /*81d0*/  @P0 FMUL R59, R59, 0.25 ;  /* 0x3e8000003b3b0820 */ /* 0x000fe40000400000 */
[----:B------:R-:W-:Y:S02]  /*81e0*/  @P0 FMUL R58, R58, 0.25 ;  /* 0x3e8000003a3a0820 */ /* 0x000fe40000400000 */
[----:B------:R-:W-:Y:S02]  /*81f0*/  @P0 FMUL R55, R55, 0.25 ;  /* 0x3e80000037370820 */ /* 0x000fe40000400000 */
[----:B------:R-:W-:Y:S02]  /*8200*/  @P0 FMUL R54, R54, 0.25 ;  /* 0x3e80000036360820 */ /* 0x000fe40000400000 */
        /* <DEDUP_REMOVED lines=8> */
[----:B------:R-:W-:Y:S01]  /*8290*/  @P0 FMUL R209, R209, 0.25 ;  /* 0x3e800000d1d10820 */ /* 0x000fe20000400000 */
[----:B------:R-:W-:Y:S01]  /*82a0*/  FSETP.GT.AND P0, PT, |R211|, 8.50705917302346158658e+37, PT ;  /* 0x7e800000d300780b */ /* 0x000fe20003f04200 */
[----:B------:R-:W-:Y:S02]  /*82b0*/  FFMA.FTZ R23, R92, 1.1920928955078125e-07, R23 ;  /* 0x340000005c177823 */ /* 0x000fe40000010017 */
[----:B------:R-:W-:Y:S01]  /*82c0*/  @P5 FMUL R87, R87, 0.25 ;  /* 0x3e80000057575820 */ /* 0x000fe20000400000 */
[----:B------:R-:W-:Y:S01]  /*82d0*/  FSETP.GEU.AND P5, PT, |R213|, 1.175494350822287508e-38, PT ;  /* 0x00800000d500780b */ /* 0x000fe20003fae200 */
[----:B------:R-:W-:Y:S02]  /*82e0*/  FADD R248, R23, R94 ;  /* 0x0000005e17f87221 */ /* 0x000fe40000000000 */
[----:B------:R-:W-:Y:S01]  /*82f0*/  @P1 FFMA.FTZ R248, R12, R15, +INF ;  /* 0x7f8000000cf81423 */ /* 0x000fe2000001000f */
[----:B------:R-:W-:Y:S01]  /*8300*/  FSETP.GEU.AND P1, PT, |R211|, 1.175494350822287508e-38, PT ;  /* 0x00800000d300780b */ /* 0x000fe20003f2e200 */
[----:B------:R-:W-:-:S02]  /*8310*/  @!P4 FMUL R87, R87, 16777216 ;  /* 0x4b8000005757c820 */ /* 0x000fc40000400000 */
[----:B------:R-:W-:Y:S02]  /*8320*/  @!P4 FMUL R48, R48, 16777216 ;  /* 0x4b8000003030c820 */ /* 0x000fe40000400000 */
        /* <DEDUP_REMOVED lines=16> */
[----:B------:R-:W-:Y:S01]  /*8430*/  @P0 FMUL R211, R211, 0.25 ;  /* 0x3e800000d3d30820 */ /* 0x000fe20000400000 */
[----:B------:R-:W-:Y:S01]  /*8440*/  FSETP.GT.AND P0, PT, |R212|, 8.50705917302346158658e+37, PT ;  /* 0x7e800000d400780b */ /* 0x000fe20003f04200 */
[----:B------:R-:W-:-:S02]  /*8450*/  @!P4 FMUL R45, R45, 16777216 ;  /* 0x4b8000002d2dc820 */ /* 0x000fc40000400000 */
[----:B------:R-:W-:Y:S02]  /*8460*/  @!P4 FMUL R44, R44, 16777216 ;  /* 0x4b8000002c2cc820 */ /* 0x000fe40000400000 */
[----:B------:R-:W-:Y:S02]  /*8470*/  @!P4 FMUL R41, R41, 16777216 ;  /* 0x4b8000002929c820 */ /* 0x000fe40000400000 */
[----:B------:R-:W-:Y:S02]  /*8480*/  @!P4 FMUL R40, R40, 16777216 ;  /* 0x4b8000002828c820 */ /* 0x000fe40000400000 */
[----:B------:R-:W-:Y:S02]  /*8490*/  @!P4 FMUL R37, R37, 16777216 ;  /* 0x4b8000002525c820 */ /* 0x000fe40000400000 */
[----:B------:R-:W-:Y:S02]  /*84a0*/  @!P4 FMUL R36, R36, 16777216 ;  /* 0x4b8000002424c820 */ /* 0x000fe40000400000 */
        /* <DEDUP_REMOVED lines=16> */
[----:B------:R-:W-:Y:S01]  /*85b0*/  @P0 FMUL R90, R90, 0.25 ;  /* 0x3e8000005a5a0820 */ /* 0x000fe20000400000 */
[----:B------:R-:W-:Y:S01]  /*85c0*/  FSETP.GEU.AND P0, PT, |R214|, 1.175494350822287508e-38, PT ;  /* 0x00800000d600780b */ /* 0x000fe20003f0e200 */
[----:B------:R-:W-:Y:S01]  /*85d0*/  @!P4 FMUL R210, R210, 16777216 ;  /* 0x4b800000d2d2c820 */ /* 0x000fe20000400000 */
[----:B------:R-:W-:Y:S01]  /*85e0*/  FSETP.GT.AND P4, PT, |R213|, 8.50705917302346158658e+37, PT ;  /* 0x7e800000d500780b */ /* 0x000fe20003f84200 */
[----:B------:R-:W-:-:S02]  /*85f0*/  @!P6 FMUL R69, R69, 16777216 ;  /* 0x4b8000004545e820 */ /* 0x000fc40000400000 */
[----:B------:R-:W-:Y:S02]  /*8600*/  @!P6 FMUL R68, R68, 16777216 ;  /* 0x4b8000004444e820 */ /* 0x000fe40000400000 */
[----:B------:R-:W-:Y:S01]  /*8610*/  @!P6 FMUL R33, R33, 16777216 ;  /* 0x4b8000002121e820 */ /* 0x000fe20000400000 */
[----:B------:R-:W1:Y:S01]  /*8620*/  MUFU.RCP R210, R210 ;  /* 0x000000d200d27308 */ /* 0x000e620000001000 */
[----:B------:R-:W-:Y:S02]  /*8630*/  @!P6 FMUL R32, R32, 16777216 ;  /* 0x4b8000002020e820 */ /* 0x000fe40000400000 */
[----:B------:R-:W-:Y:S02]  /*8640*/  @!P6 FMUL R29, R29, 16777216 ;  /* 0x4b8000001d1de820 */ /* 0x000fe40000400000 */
[----:B------:R-:W-:Y:S02]  /*8650*/  @!P6 FMUL R28, R28, 16777216 ;  /* 0x4b8000001c1ce820 */ /* 0x000fe40000400000 */
[----:B------:R-:W-:-:S02]  /*8660*/  @!P6 FMUL R73, R73, 16777216 ;  /* 0x4b8000004949e820 */ /* 0x000fc40000400000 */
[----:B------:R-:W-:Y:S02]  /*8670*/  @!P6 FMUL R72, R72, 16777216 ;  /* 0x4b8000004848e820 */ /* 0x000fe40000400000 */
[----:B------:R-:W-:Y:S02]  /*8680*/  @!P6 FMUL R25, R25, 16777216 ;  /* 0x4b8000001919e820 */ /* 0x000fe40000400000 */
[----:B------:R-:W-:Y:S02]  /*8690*/  @!P6 FMUL R24, R24, 16777216 ;  /* 0x4b8000001818e820 */ /* 0x000fe40000400000 */
[----:B------:R-:W-:Y:S02]  /*86a0*/  @!P6 FMUL R179, R179, 16777216 ;  /* 0x4b800000b3b3e820 */ /* 0x000fe40000400000 */
[----:B------:R-:W-:Y:S02]  /*86b0*/  @!P6 FMUL R194, R194, 16777216 ;  /* 0x4b800000c2c2e820 */ /* 0x000fe40000400000 */
[----:B------:R-:W-:-:S02]  /*86c0*/  @!P6 FMUL R17, R17, 16777216 ;  /* 0x4b8000001111e820 */ /* 0x000fc40000400000 */
[----:B------:R-:W-:Y:S02]  /*86d0*/  @!P6 FMUL R16, R16, 16777216 ;  /* 0x4b8000001010e820 */ /* 0x000fe40000400000 */
[----:B------:R-:W-:Y:S02]  /*86e0*/  @!P6 FMUL R186, R186, 16777216 ;  /* 0x4b800000babae820 */ /* 0x000fe40000400000 */
[----:B------:R-:W-:Y:S02]  /*86f0*/  @!P6 FMUL R212, R212, 16777216 ;  /* 0x4b800000d4d4e820 */ /* 0x000fe40000400000 */
[----:B------:R-:W-:Y:S01]  /*8700*/  @!P6 FMUL R90, R90, 16777216 ;  /* 0x4b8000005a5ae820 */ /* 0x000fe20000400000 */
[----:B------:R-:W-:Y:S01]  /*8710*/  FSETP.GT.AND P6, PT, |R214|, 8.50705917302346158658e+37, PT ;  /* 0x7e800000d600780b */ /* 0x000fe20003fc4200 */
[----:B------:R-:W-:Y:S01]  /*8720*/  IMAD.MOV.U32 R80, RZ, RZ, R156 ;  /* 0x000000ffff507224 */ /* 0x000fe200078e009c */
[----:B------:R-:W-:Y:S01]  /*8730*/  MOV R156, R122 ;  /* 0x0000007a009c7202 */ /* 0x000fe20000000f00 */
        /* <DEDUP_REMOVED lines=17> */
[----:B------:R-:W-:Y:S01]  /*8850*/  FSETP.GEU.AND P3, PT, R213, 1.175494350822287508e-38, PT ;  /* 0x00800000d500780b */ /* 0x000fe20003f6e000 */
[----:B------:R-:W-:Y:S02]  /*8860*/  @!P1 FMUL R71, R71, 16777216 ;  /* 0x4b80000047479820 */ /* 0x000fe40000400000 */
[----:B------:R-:W-:Y:S01]  /*8870*/  @!P1 FMUL R70, R70, 16777216 ;  /* 0x4b80000046469820 */ /* 0x000fe20000400000 */
[----:B------:R-:W-:Y:S01]  /*8880*/  FSEL R243, R243, R213, !P3 ;  /* 0x000000d5f3f37208 */ /* 0x000fe20005800000 */
[----:B------:R-:W-:Y:S01]  /*8890*/  @!P1 FMUL R35, R35, 16777216 ;  /* 0x4b80000023239820 */ /* 0x000fe20000400000 */
[----:B------:R-:W2:Y:S01]  /*88a0*/  MUFU.RCP R126, R209 ;  /* 0x000000d1007e7308 */ /* 0x000ea20000001000 */
        /* <DEDUP_REMOVED lines=13> */
[----:B------:R-:W-:Y:S01]  /*8980*/  @!P1 FMUL R211, R211, 16777216 ;  /* 0x4b800000d3d39820 */ /* 0x000fe20000400000 */
[C---:B------:R-:W-:Y:S01]  /*8990*/  FSETP.GEU.AND P1, PT, R214.reuse, 1.175494350822287508e-38, PT ;  /* 0x00800000d600780b */ /* 0x040fe20003f2e000 */
[----:B------:R-:W-:Y:S02]  /*89a0*/  FMUL R15, R214, 8388608 ;  /* 0x4b000000d60f7820 */ /* 0x000fe40000400000 */
[----:B------:R-:W-:Y:S02]  /*89b0*/  IMAD.MOV.U32 R91, RZ, RZ, R127 ;  /* 0x000000ffff5b7224 */ /* 0x000fe400078e007f */
[----:B------:R-:W-:Y:S01]  /*89c0*/  IMAD.MOV.U32 R98, RZ, RZ, R121 ;  /* 0x000000ffff627224 */ /* 0x000fe200078e0079 */
[----:B------:R-:W-:Y:S01]  /*89d0*/  FSEL R246, R15, R214, !P1 ;  /* 0x000000d60ff67208 */ /* 0x000fe20004800000 */
[----:B------:R-:W-:Y:S01]  /*89e0*/  IMAD.MOV.U32 R165, RZ, RZ, R123 ;  /* 0x000000ffffa57224 */ /* 0x000fe200078e007b */
[----:B------:R-:W3:Y:S01]  /*89f0*/  MUFU.RCP R211, R211 ;  /* 0x000000d300d37308 */ /* 0x000ee20000001000 */
[----:B------:R-:W-:-:S02]  /*8a00*/  IMAD.MOV.U32 R167, RZ, RZ, R117 ;  /* 0x000000ffffa77224 */ /* 0x000fc400078e0075 */
[----:B------:R-:W-:Y:S02]  /*8a10*/  IMAD.MOV.U32 R173, RZ, RZ, R119 ;  /* 0x000000ffffad7224 */ /* 0x000fe400078e0077 */
[----:B------:R-:W-:Y:S02]  /*8a20*/  IMAD.MOV.U32 R181, RZ, RZ, R115 ;  /* 0x000000ffffb57224 */ /* 0x000fe400078e0073 */
[----:B------:R-:W-:Y:S02]  /*8a30*/  IMAD.MOV.U32 R182, RZ, RZ, R109 ;  /* 0x000000ffffb67224 */ /* 0x000fe400078e006d */
[----:B------:R-:W-:Y:S02]  /*8a40*/  IMAD.MOV.U32 R188, RZ, RZ, R111 ;  /* 0x000000ffffbc7224 */ /* 0x000fe400078e006f */
[----:B------:R-:W-:Y:S02]  /*8a50*/  IMAD.MOV.U32 R187, RZ, RZ, R105 ;  /* 0x000000ffffbb7224 */ /* 0x000fe400078e0069 */
[----:B------:R-:W-:-:S02]  /*8a60*/  IMAD.MOV.U32 R192, RZ, RZ, R107 ;  /* 0x000000ffffc07224 */ /* 0x000fc400078e006b */
[----:B------:R-:W-:Y:S02]  /*8a70*/  IMAD.MOV.U32 R191, RZ, RZ, R101 ;  /* 0x000000ffffbf7224 */ /* 0x000fe400078e0065 */
[----:B------:R-:W-:Y:S02]  /*8a80*/  IMAD.MOV.U32 R196, RZ, RZ, R103 ;  /* 0x000000ffffc47224 */ /* 0x000fe400078e0067 */
        /* <DEDUP_REMOVED lines=16> */
[----:B------:R-:W-:Y:S01]  /*8b90*/  @P4 FMUL R88, R88, 0.25 ;  /* 0x3e80000058584820 */ /* 0x000fe20000400000 */
[----:B------:R-:W-:Y:S01]  /*8ba0*/  FSETP.GEU.AND P4, PT, R215, 1.175494350822287508e-38, PT ;  /* 0x00800000d700780b */ /* 0x000fe20003f8e000 */
        /* <DEDUP_REMOVED lines=18> */
[----:B------:R-:W-:-:S02]  /*8cd0*/  IMAD.SHL.U32 R14, R238, 0x40, RZ ;  /* 0x00000040ee0e7824 */ /* 0x000fc400078e00ff */
[----:B------:R-:W-:Y:S02]  /*8ce0*/  @!P5 FMUL R79, R79, 16777216 ;  /* 0x4b8000004f4fd820 */ /* 0x000fe40000400000 */
[----:B------:R-:W-:Y:S01]  /*8cf0*/  @!P5 FMUL R78, R78, 16777216 ;  /* 0x4b8000004e4ed820 */ /* 0x000fe20000400000 */
[----:B------:R-:W-:Y:S01]  /*8d00*/  LOP3.LUT R23, R14, 0x1800, RZ, 0xc0, !PT ;  /* 0x000018000e177812 */ /* 0x000fe200078ec0ff */
        /* <DEDUP_REMOVED lines=14> */
[----:B------:R-:W-:Y:S01]  /*8df0*/  @!P5 FMUL R88, R88, 16777216 ;  /* 0x4b8000005858d820 */ /* 0x000fe20000400000 */
[C---:B------:R-:W-:Y:S01]  /*8e00*/  FSETP.GEU.AND P5, PT, |R215|.reuse, 1.175494350822287508e-38, PT ;  /* 0x00800000d700780b */ /* 0x040fe20003fae200 */
[----:B------:R-:W-:-:S02]  /*8e10*/  FMUL R14, R215, 8388608 ;  /* 0x4b000000d70e7820 */ /* 0x000fc40000400000 */
[----:B------:R-:W-:Y:S02]  /*8e20*/  IMAD.MOV.U32 R82, RZ, RZ, R158 ;  /* 0x000000ffff527224 */ /* 0x000fe400078e009e */
[----:B------:R-:W-:Y:S01]  /*8e30*/  IMAD.MOV.U32 R84, RZ, RZ, R130 ;  /* 0x000000ffff547224 */ /* 0x000fe200078e0082 */
[----:B------:R-:W-:Y:S01]  /*8e40*/  FSEL R245, R14, R215, !P4 ;  /* 0x000000d70ef57208 */ /* 0x000fe20006000000 */
        /* <DEDUP_REMOVED lines=17> */
[----:B------:R-:W-:Y:S01]  /*8f60*/  FSETP.GT.AND P6, PT, |R216|, 8.50705917302346158658e+37, PT ;  /* 0x7e800000d800780b */ /* 0x000fe20003fc4200 */
[----:B0-----:R-:W-:Y:S01]  /*8f70*/  IMAD.SHL.U32 R99, R93, 0x20, RZ ;  /* 0x000000205d637824 */ /* 0x001fe200078e00ff */
[----:B------:R-:W-:Y:S01]  /*8f80*/  SHF.R.U32.HI R93, RZ, 0x6, R93 ;  /* 0x00000006ff5d7819 */ /* 0x000fe2000001165d */
[----:B------:R-:W-:Y:S02]  /*8f90*/  @!P5 FMUL R131, R131, 16777216 ;  /* 0x4b8000008383d820 */ /* 0x000fe40000400000 */
[----:B------:R-:W-:Y:S01]  /*8fa0*/  @!P5 FMUL R84, R84, 16777216 ;  /* 0x4b8000005454d820 */ /* 0x000fe20000400000 */
[----:B------:R-:W-:Y:S01]  /*8fb0*/  SGXT.U32 R93, R93, 0x1 ;  /* 0x000000015d5d781a */ /* 0x000fe20000000000 */
[----:B------:R-:W-:Y:S01]  /*8fc0*/  @!P5 FMUL R135, R135, 16777216 ;  /* 0x4b8000008787d820 */ /* 0x000fe20000400000 */
[----:B------:R-:W-:Y:S01]  /*8fd0*/  LOP3.LUT R61, R99, 0x60, RZ, 0xc0, !PT ;  /* 0x00000060633d7812 */ /* 0x000fe200078ec0ff */
[----:B------:R-:W-:-:S02]  /*8fe0*/  @!P5 FMUL R134, R134, 16777216 ;  /* 0x4b8000008686d820 */ /* 0x000fc40000400000 */
[----:B------:R-:W-:Y:S01]  /*8ff0*/  @!P5 FMUL R139, R139, 16777216 ;  /* 0x4b8000008b8bd820 */ /* 0x000fe20000400000 */
[----:B------:R-:W-:Y:S01]  /*9000*/  LOP3.LUT R106, R61, 0x70, R252, 0x78, !PT ;  /* 0x000000703d6a7812 */ /* 0x000fe200078e78fc */
        /* <DEDUP_REMOVED lines=13> */
[----:B------:R-:W-:Y:S01]  /*90e0*/  FSETP.GEU.AND P5, PT, |R216|, 1.175494350822287508e-38, PT ;  /* 0x00800000d800780b */ /* 0x000fe20003fae200 */
[----:B------:R-:W-:Y:S02]  /*90f0*/  @!P0 FMUL R77, R77, 16777216 ;  /* 0x4b8000004d4d8820 */ /* 0x000fe40000400000 */
[----:B------:R-:W-:Y:S01]  /*9100*/  @!P0 FMUL R76, R76, 16777216 ;  /* 0x4b8000004c4c8820 */ /* 0x000fe20000400000 */
[----:B------:R-:W-:Y:S01]  /*9110*/  MUFU.RCP R215, R215 ;  /* 0x000000d700d77308 */ /* 0x000fe20000001000 */
        /* <DEDUP_REMOVED lines=14> */
[----:B------:R-:W-:Y:S01]  /*9200*/  @!P0 FMUL R89, R89, 16777216 ;  /* 0x4b80000059598820 */ /* 0x000fe20000400000 */
[C---:B------:R-:W-:Y:S01]  /*9210*/  FSETP.GEU.AND P0, PT, R216.reuse, 1.175494350822287508e-38, PT ;  /* 0x00800000d800780b */ /* 0x040fe20003f0e000 */
[----:B------:R-:W-:-:S02]  /*9220*/  FMUL R15, R216, 8388608 ;  /* 0x4b000000d80f7820 */ /* 0x000fc40000400000 */
[----:B------:R-:W-:Y:S02]  /*9230*/  IMAD R21, R93, c[0x0][0x1c8], RZ ;  /* 0x000072005d157a24 */ /* 0x000fe400078e02ff */
[----:B------:R-:W0:Y:S01]  /*9240*/  S2R R93, SR_TID.X ;  /* 0x00000000005d7919 */ /* 0x000e220000002100 */
[----:B------:R-:W-:Y:S01]  /*9250*/  FSEL R242, R15, R216, !P0 ;  /* 0x000000d80ff27208 */ /* 0x000fe20004000000 */
[----:B------:R-:W-:Y:S01]  /*9260*/  @P6 FMUL R129, R129, 0.25 ;  /* 0x3e80000081816820 */ /* 0x000fe20000400000 */
[----:B------:R-:W-:Y:S01]  /*9270*/  LEA R61, R22, R21, 0x1 ;  /* 0x00000015163d7211 */ /* 0x000fe200078e08ff */
        /* <DEDUP_REMOVED lines=11> */
[----:B0-----:R-:W-:Y:S01]  /*9330*/  LOP3.LUT R93, R93, 0x7f, RZ, 0xc0, !PT ;  /* 0x0000007f5d5d7812 */ /* 0x001fe200078ec0ff */
[----:B------:R-:W-:Y:S02]  /*9340*/  @P6 FMUL R153, R153, 0.25 ;  /* 0x3e80000099996820 */ /* 0x000fe40000400000 */
[----:B------:R-:W-:Y:S02]  /*9350*/  @P6 FMUL R152, R152, 0.25 ;  /* 0x3e80000098986820 */ /* 0x000fe40000400000 */
[----:B------:R-:W-:Y:S02]  /*9360*/  @P6 FMUL R81, R81, 0.25 ;  /* 0x3e80000051516820 */ /* 0x000fe40000400000 */
[----:B------:R-:W-:-:S02]  /*9370*/  @P6 FMUL R216, R216, 0.25 ;  /* 0x3e800000d8d86820 */ /* 0x000fc40000400000 */
[----:B------:R-:W-:Y:S01]  /*9380*/  @P6 FMUL R80, R80, 0.25 ;  /* 0x3e80000050506820 */ /* 0x000fe20000400000 */
[----:B------:R-:W-:Y:S01]  /*9390*/  ISETP.GE.U32.AND P6, PT, R93, 0x40, PT ;  /* 0x000000405d00780c */ /* 0x000fe20003fc6070 */
        /* <DEDUP_REMOVED lines=17> */
[----:B------:R-:W-:Y:S01]  /*94b0*/  LEA R104, P5, R21, R10, 0x1 ;  /* 0x0000000a15687211 */ /* 0x000fe200078a08ff */
[----:B------:R-:W-:-:S02]  /*94c0*/  IMAD R63, R22, 0x2, R61 ;  /* 0x00000002163f7824 */ /* 0x000fc400078e023d */
[----:B-1----:R-:W-:Y:S01]  /*94d0*/  FMUL R121, R210, R49 ;  /* 0x00000031d2797220 */ /* 0x002fe20000400000 */
[----:B------:R-:W-:Y:S01]  /*94e0*/  LEA.HI.X.SX32 R105, R21, R0, 0x1, P5 ;  /* 0x0000000015697211 */ /* 0x000fe200028f0eff */
[----:B------:R-:W0:Y:S01]  /*94f0*/  MUFU.RCP R49, R212 ;  /* 0x000000d400317308 */ /* 0x000e220000001000 */
[C---:B------:R-:W-:Y:S01]  /*9500*/  LEA R102, P5, R61.reuse, R10, 0x1 ;  /* 0x0000000a3d667211 */ /* 0x040fe200078a08ff */
[----:B--2---:R-:W-:Y:S01]  /*9510*/  FMUL R110, R126, R55 ;  /* 0x000000377e6e7220 */ /* 0x004fe20000400000 */
[----:B------:R-:W-:Y:S01]  /*9520*/  LEA R55, R22, R63, 0x1 ;  /* 0x0000003f16377211 */ /* 0x000fe200078e08ff */
[----:B------:R-:W-:Y:S01]  /*9530*/  FMUL R115, R126, R58 ;  /* 0x0000003a7e737220 */ /* 0x000fe20000400000 */
[----:B------:R-:W-:Y:S01]  /*9540*/  LEA.HI.X.SX32 R103, R61, R0, 0x1, P5 ;  /* 0x000000003d677211 */ /* 0x000fe200028f0eff */
[----:B------:R-:W-:Y:S01]  /*9550*/  FMUL R120, R210, R53 ;  /* 0x00000035d2787220 */ /* 0x000fe20000400000 */
[----:B------:R-:W-:Y:S01]  /*9560*/  LEA R100, P5, R63, R10, 0x1 ;  /* 0x0000000a3f647211 */ /* 0x000fe200078a08ff */
[----:B------:R-:W1:Y:S01]  /*9570*/  MUFU.RCP R58, R213 ;  /* 0x000000d5003a7308 */ /* 0x000e620000001000 */
[----:B------:R-:W-:-:S02]  /*9580*/  FMUL R116, R126, R62 ;  /* 0x0000003e7e747220 */ /* 0x000fc40000400000 */
[----:B------:R-:W-:Y:S01]  /*9590*/  LEA.HI.X.SX32 R101, R63, R0, 0x1, P5 ;  /* 0x000000003f657211 */ /* 0x000fe200028f0eff */
[----:B------:R-:W-:Y:S01]  /*95a0*/  IMAD R53, R22, 0x2, R55 ;  /* 0x0000000216357824 */ /* 0x000fe200078e0237 */
[----:B------:R-:W-:Y:S01]  /*95b0*/  LEA R94, P5, R55, R10, 0x1 ;  /* 0x0000000a375e7211 */ /* 0x000fe200078a08ff */
[----:B------:R-:W-:Y:S02]  /*95c0*/  IMAD R23, R95, 0x400, R23 ;  /* 0x000004005f177824 */ /* 0x000fe400078e0217 */
[----:B------:R-:W2:Y:S01]  /*95d0*/  MUFU.RCP R62, R214 ;  /* 0x000000d6003e7308 */ /* 0x000ea20000001000 */
[----:B---3--:R-:W-:Y:S01]  /*95e0*/  FMUL R161, R211, R19 ;  /* 0x00000013d3a17220 */ /* 0x008fe20000400000 */
[----:B------:R-:W-:Y:S01]  /*95f0*/  LEA.HI.X.SX32 R95, R55, R0, 0x1, P5 ;  /* 0x00000000375f7211 */ /* 0x000fe200028f0eff */
[----:B------:R-:W-:Y:S01]  /*9600*/  FMUL R109, R126, R51 ;  /* 0x000000337e6d7220 */ /* 0x000fe20000400000 */
[----:B------:R-:W-:Y:S01]  /*9610*/  LEA R19, R22, R53, 0x1 ;  /* 0x0000003516137211 */ /* 0x000fe200078e08ff */
[C---:B------:R-:W-:Y:S01]  /*9620*/  FMUL R119, R126.reuse, R50 ;  /* 0x000000327e777220 */ /* 0x040fe20000400000 */
[----:B------:R-:W-:Y:S01]  /*9630*/  LEA R92, P5, R53, R10, 0x1 ;  /* 0x0000000a355c7211 */ /* 0x000fe200078a08ff */
[C---:B------:R-:W-:Y:S01]  /*9640*/  FMUL R122, R126.reuse, R46 ;  /* 0x0000002e7e7a7220 */ /* 0x040fe20000400000 */
[----:B------:R-:W3:Y:S01]  /*9650*/  MUFU.RCP R216, R216 ;  /* 0x000000d800d87308 */ /* 0x000ee20000001000 */
[----:B------:R-:W-:Y:S01]  /*9660*/  FMUL R111, R126, R39 ;  /* 0x000000277e6f7220 */ /* 0x000fe20000400000 */
[----:B------:R-:W-:Y:S01]  /*9670*/  IADD3 R106, R106, R23, RZ ;  /* 0x000000176a6a7210 */ /* 0x000fe20007ffe0ff */
[----:B------:R-:W-:-:S02]  /*9680*/  FMUL R124, R210, R45 ;  /* 0x0000002dd27c7220 */ /* 0x000fc40000400000 */
[C---:B------:R-:W-:Y:S02]  /*9690*/  FMUL R130, R210.reuse, R44 ;  /* 0x0000002cd2827220 */ /* 0x040fe40000400000 */
[C---:B------:R-:W-:Y:S02]  /*96a0*/  FMUL R128, R210.reuse, R41 ;  /* 0x00000029d2807220 */ /* 0x040fe40000400000 */
[C---:B------:R-:W-:Y:S02]  /*96b0*/  FMUL R46, R210.reuse, R40 ;  /* 0x00000028d22e7220 */ /* 0x040fe40000400000 */
[C---:B------:R-:W-:Y:S02]  /*96c0*/  FMUL R39, R210.reuse, R37 ;  /* 0x00000025d2277220 */ /* 0x040fe40000400000 */
[----:B------:R-:W-:Y:S02]  /*96d0*/  FMUL R51, R210, R36 ;  /* 0x00000024d2337220 */ /* 0x000fe40000400000 */
[----:B------:R-:W-:-:S02]  /*96e0*/  FMUL R50, R211, R20 ;  /* 0x00000014d3327220 */ /* 0x000fc40000400000 */
[----:B------:R-:W-:Y:S01]  /*96f0*/  IMAD R158, R93, 0x10, R60 ;  /* 0x000000105d9e7824 */ /* 0x000fe200078e023c */
[----:B------:R-:W-:Y:S01]  /*9700*/  LEA.HI.X.SX32 R93, R53, R0, 0x1, P5 ;  /* 0x00000000355d7211 */ /* 0x000fe200028f0eff */
[C---:B0-----:R-:W-:Y:S02]  /*9710*/  FMUL R99, R49.reuse, R69 ;  /* 0x0000004531637220 */ /* 0x041fe40000400000 */
[C---:B------:R-:W-:Y:S02]  /*9720*/  FMUL R41, R49.reuse, R68 ;  /* 0x0000004431297220 */ /* 0x040fe40000400000 */
[C---:B------:R-:W-:Y:S02]  /*9730*/  FMUL R20, R49.reuse, R33 ;  /* 0x0000002131147220 */ /* 0x040fe40000400000 */
[C---:B------:R-:W-:Y:S02]  /*9740*/  FMUL R36, R49.reuse, R32 ;  /* 0x0000002031247220 */ /* 0x040fe40000400000 */
[----:B------:R-:W-:Y:S01]  /*9750*/  FMUL R170, R49, R29 ;  /* 0x0000001d31aa7220 */ /* 0x000fe20000400000 */
[----:B------:R-:W-:Y:S01]  /*9760*/  F2FP.PACK_AB R99, R99, R20 ;  /* 0x000000146363723e */ /* 0x000fe200000000ff */
        /* <DEDUP_REMOVED lines=10> */
[----:B------:R-:W-:Y:S01]  /*9810*/  FMUL R49, R49, R90 ;  /* 0x0000005a31317220 */ /* 0x000fe20000400000 */
[----:B------:R-:W-:Y:S01]  /*9820*/  LEA R90, P5, R19, R10, 0x1 ;  /* 0x0000000a135a7211 */ /* 0x000fe200078a08ff */
[----:B------:R-:W-:Y:S02]  /*9830*/  IMAD R17, R22, 0x2, R19 ;  /* 0x0000000216117824 */ /* 0x000fe400078e0213 */
[----:B------:R-:W-:-:S02]  /*9840*/  FMUL R112, R126, R47 ;  /* 0x0000002f7e707220 */ /* 0x000fc40000400000 */
[----:B------:R-:W-:Y:S01]  /*9850*/  FMUL R118, R126, R54 ;  /* 0x000000367e767220 */ /* 0x000fe20000400000 */
[----:B------:R-:W-:Y:S01]  /*9860*/  LEA R25, R22, R17, 0x1 ;  /* 0x0000001116197211 */ /* 0x000fe200078e08ff */
[C---:B------:R-:W-:Y:S02]  /*9870*/  FMUL R117, R210.reuse, R57 ;  /* 0x00000039d2757220 */ /* 0x040fe40000400000 */
[C---:B------:R-:W-:Y:S02]  /*9880*/  FMUL R47, R210.reuse, R52 ;  /* 0x00000034d22f7220 */ /* 0x040fe40000400000 */
[----:B------:R-:W-:Y:S02]  /*9890*/  FMUL R125, R210, R48 ;  /* 0x00000030d27d7220 */ /* 0x000fe40000400000 */
[C---:B-1----:R-:W-:Y:S02]  /*98a0*/  FMUL R53, R58.reuse, R188 ;  /* 0x000000bc3a357220 */ /* 0x042fe40000400000 */
        /* <DEDUP_REMOVED lines=13> */
[C---:B------:R-:W-:Y:S01]  /*9980*/  FMUL R52, R58.reuse, R91 ;  /* 0x0000005b3a347220 */ /* 0x040fe20000400000 */
[----:B------:R-:W-:Y:S01]  /*9990*/  LEA.HI.X.SX32 R91, R19, R0, 0x1, P5 ;  /* 0x00000000135b7211 */ /* 0x000fe200028f0eff */
[----:B------:R-:W-:Y:S01]  /*99a0*/  FMUL R58, R58, R88 ;  /* 0x000000583a3a7220 */ /* 0x000fe20000400000 */
[----:B------:R-:W-:Y:S01]  /*99b0*/  LEA R88, P5, R17, R10, 0x1 ;  /* 0x0000000a11587211 */ /* 0x000fe200078a08ff */
[C---:B------:R-:W-:Y:S02]  /*99c0*/  FMUL R123, R126.reuse, R42 ;  /* 0x0000002a7e7b7220 */ /* 0x040fe40000400000 */
[----:B------:R-:W-:Y:S02]  /*99d0*/  FMUL R107, R126, R59 ;  /* 0x0000003b7e6b7220 */ /* 0x000fe40000400000 */
[C---:B------:R-:W-:Y:S02]  /*99e0*/  FMUL R14, R210.reuse, R65 ;  /* 0x00000041d20e7220 */ /* 0x040fe40000400000 */
[----:B------:R-:W-:-:S02]  /*99f0*/  FMUL R42, R210, R56 ;  /* 0x00000038d22a7220 */ /* 0x000fc40000400000 */
[C---:B--2---:R-:W-:Y:S02]  /*9a00*/  FMUL R55, R62.reuse, R77 ;  /* 0x0000004d3e377220 */ /* 0x044fe40000400000 */
        /* <DEDUP_REMOVED lines=13> */
[C---:B------:R-:W-:Y:S01]  /*9ae0*/  FMUL R63, R62.reuse, R96 ;  /* 0x000000603e3f7220 */ /* 0x040fe20000400000 */
[----:B------:R-:W-:Y:S01]  /*9af0*/  F2FP.PACK_AB R96, R37, R186 ;  /* 0x000000ba2560723e */ /* 0x000fe200000000ff */
[----:B------:R-:W-:Y:S01]  /*9b00*/  FMUL R62, R62, R89 ;  /* 0x000000593e3e7220 */ /* 0x000fe20000400000 */
[----:B------:R-:W-:Y:S01]  /*9b10*/  LEA.HI.X.SX32 R89, R17, R0, 0x1, P5 ;  /* 0x0000000011597211 */ /* 0x000fe200028f0eff */
[----:B------:R-:W-:Y:S01]  /*9b20*/  FMUL R127, R211, R75 ;  /* 0x0000004bd37f7220 */ /* 0x000fe20000400000 */
[----:B------:R-:W-:Y:S01]  /*9b30*/  LEA R156, P5, R25, R10, 0x1 ;  /* 0x0000000a199c7211 */ /* 0x000fe200078a08ff */
[----:B------:R-:W-:-:S02]  /*9b40*/  IMAD R75, R22, 0x2, R25 ;  /* 0x00000002164b7824 */ /* 0x000fc400078e0219 */
[----:B------:R-:W-:Y:S01]  /*9b50*/  FMUL R16, R215, R154 ;  /* 0x0000009ad7107220 */ /* 0x000fe20000400000 */
[----:B------:R-:W-:Y:S01]  /*9b60*/  LEA.HI.X.SX32 R157, R25, R0, 0x1, P5 ;  /* 0x00000000199d7211 */ /* 0x000fe200028f0eff */
[----:B------:R-:W-:Y:S01]  /*9b70*/  FMUL R114, R126, R43 ;  /* 0x0000002b7e727220 */ /* 0x000fe20000400000 */
[----:B------:R-:W-:Y:S01]  /*9b80*/  LEA R77, R22, R75, 0x1 ;  /* 0x0000004b164d7211 */ /* 0x000fe200078e08ff */
[----:B------:R-:W-:Y:S01]  /*9b90*/  FMUL R43, R210, R87 ;  /* 0x00000057d22b7220 */ /* 0x000fe20000400000 */
[----:B------:R-:W-:Y:S01]  /*9ba0*/  LEA R154, P5, R75, R10, 0x1 ;  /* 0x0000000a4b9a7211 */ /* 0x000fe200078a08ff */
[----:B------:R-:W-:Y:S02]  /*9bb0*/  FMUL R87, R211, R71 ;  /* 0x00000047d3577220 */ /* 0x000fe40000400000 */
[----:B------:R-:W-:Y:S01]  /*9bc0*/  FMUL R71, R215, R155 ;  /* 0x0000009bd7477220 */ /* 0x000fe20000400000 */
[----:B------:R-:W-:Y:S01]  /*9bd0*/  LEA.HI.X.SX32 R155, R75, R0, 0x1, P5 ;  /* 0x000000004b9b7211 */ /* 0x000fe200028f0eff */
[C---:B---3--:R-:W-:Y:S01]  /*9be0*/  FMUL R28, R216.reuse, R152 ;  /* 0x00000098d81c7220 */ /* 0x048fe20000400000 */
[----:B------:R-:W-:Y:S01]  /*9bf0*/  LEA R152, P5, R77, R10, 0x1 ;  /* 0x0000000a4d987211 */ /* 0x000fe200078a08ff */
[----:B------:R-:W-:-:S02]  /*9c00*/  FMUL R73, R216, R80 ;  /* 0x00000050d8497220 */ /* 0x000fc40000400000 */
[----:B------:R-:W-:Y:S02]  /*9c10*/  IMAD R75, R22, 0x2, R77 ;  /* 0x00000002164b7824 */ /* 0x000fe400078e024d */
[----:B------:R-:W-:Y:S01]  /*9c20*/  FMUL R166, R211, R30 ;  /* 0x0000001ed3a67220 */ /* 0x000fe20000400000 */
[----:B------:R-:W-:Y:S01]  /*9c30*/  F2FP.PACK_AB R28, R28, R73 ;  /* 0x000000491c1c723e */ /* 0x000fe200000000ff */
[C---:B------:R-:W-:Y:S01]  /*9c40*/  FMUL R24, R216.reuse, R153 ;  /* 0x00000099d8187220 */ /* 0x040fe20000400000 */
[----:B------:R-:W-:Y:S01]  /*9c50*/  LEA.HI.X.SX32 R153, R77, R0, 0x1, P5 ;  /* 0x000000004d997211 */ /* 0x000fe200028f0eff */
[----:B------:R-:W-:Y:S01]  /*9c60*/  FMUL R68, R215, R150 ;  /* 0x00000096d7447220 */ /* 0x000fe20000400000 */
[----:B------:R-:W-:Y:S01]  /*9c70*/  LEA R150, P5, R75, R10, 0x1 ;  /* 0x0000000a4b967211 */ /* 0x000fe200078a08ff */
[----:B------:R-:W-:Y:S01]  /*9c80*/  FMUL R30, R216, R136 ;  /* 0x00000088d81e7220 */ /* 0x000fe20000400000 */
[----:B------:R-:W-:Y:S01]  /*9c90*/  LEA R73, R22, R75, 0x1 ;  /* 0x0000004b16497211 */ /* 0x000fe200078e08ff */
[----:B------:R-:W-:-:S02]  /*9ca0*/  FMUL R17, R216, R140 ;  /* 0x0000008cd8117220 */ /* 0x000fc40000400000 */
[C---:B------:R-:W-:Y:S02]  /*9cb0*/  FMUL R29, R216.reuse, R144 ;  /* 0x00000090d81d7220 */ /* 0x040fe40000400000 */
[----:B------:R-:W-:Y:S01]  /*9cc0*/  FMUL R148, R216, R148 ;  /* 0x00000094d8947220 */ /* 0x000fe20000400000 */
[----:B------:R-:W-:Y:S01]  /*9cd0*/  F2FP.PACK_AB R30, R30, R17 ;  /* 0x000000111e1e723e */ /* 0x000fe200000000ff */
[----:B------:R-:W-:Y:S01]  /*9ce0*/  FMUL R69, R215, R151 ;  /* 0x00000097d7457220 */ /* 0x000fe20000400000 */
[----:B------:R-:W-:Y:S01]  /*9cf0*/  LEA.HI.X.SX32 R151, R75, R0, 0x1, P5 ;  /* 0x000000004b977211 */ /* 0x000fe200028f0eff */
[----:B------:R-:W-:Y:S01]  /*9d00*/  IMAD R17, R22, 0x2, R73 ;  /* 0x0000000216117824 */ /* 0x000fe200078e0249 */
[----:B------:R-:W-:Y:S01]  /*9d10*/  F2FP.PACK_AB R29, R29, R148 ;  /* 0x000000941d1d723e */ /* 0x000fe200000000ff */
[----:B------:R-:W-:Y:S01]  /*9d20*/  FMUL R164, R211, R70 ;  /* 0x00000046d3a47220 */ /* 0x000fe20000400000 */
[----:B------:R-:W-:Y:S01]  /*9d30*/  LEA R148, P5, R73, R10, 0x1 ;  /* 0x0000000a49947211 */ /* 0x000fe200078a08ff */
[----:B------:R-:W-:-:S02]  /*9d40*/  FMUL R23, R126, R67 ;  /* 0x000000437e177220 */ /* 0x000fc40000400000 */
[----:B------:R-:W-:Y:S02]  /*9d50*/  FMUL R86, R211, R31 ;  /* 0x0000001fd3567220 */ /* 0x000fe40000400000 */
[C---:B------:R-:W-:Y:S01]  /*9d60*/  FMUL R70, R216.reuse, R149 ;  /* 0x00000095d8467220 */ /* 0x040fe20000400000 */
[----:B------:R-:W-:Y:S01]  /*9d70*/  LEA.HI.X.SX32 R149, R73, R0, 0x1, P5 ;  /* 0x0000000049957211 */ /* 0x000fe200028f0eff */
[----:B------:R-:W-:Y:S01]  /*9d80*/  FMUL R67, R215, R146 ;  /* 0x00000092d7437220 */ /* 0x000fe20000400000 */
[----:B------:R-:W-:Y:S01]  /*9d90*/  LEA R146, P5, R17, R10, 0x1 ;  /* 0x0000000a11927211 */ /* 0x000fe200078a08ff */
[----:B------:R-:W-:Y:S01]  /*9da0*/  FMUL R31, R216, R83 ;  /* 0x00000053d81f7220 */ /* 0x000fe20000400000 */
[----:B------:R-:W-:Y:S01]  /*9db0*/  LEA R73, R22, R17, 0x1 ;  /* 0x0000001116497211 */ /* 0x000fe200078e08ff */
[----:B------:R-:W-:Y:S01]  /*9dc0*/  FMUL R132, R216, R132 ;  /* 0x00000084d8847220 */ /* 0x000fe20000400000 */
[----:B------:R-:W-:Y:S01]  /*9dd0*/  F2FP.PACK_AB R86, R86, R127 ;  /* 0x0000007f5656723e */ /* 0x000fe200000000ff */
[----:B------:R-:W-:-:S02]  /*9de0*/  FMUL R15, R126, R66 ;  /* 0x000000427e0f7220 */ /* 0x000fc40000400000 */
[----:B------:R-:W-:Y:S01]  /*9df0*/  FMUL R66, R215, R147 ;  /* 0x00000093d7427220 */ /* 0x000fe20000400000 */
[----:B------:R-:W-:Y:S01]  /*9e00*/  F2FP.PACK_AB R31, R31, R132 ;  /* 0x000000841f1f723e */ /* 0x000fe200000000ff */
[----:B------:R-:W-:Y:S01]  /*9e10*/  IMAD R75, R22, 0x2, R73 ;  /* 0x00000002164b7824 */ /* 0x000fe200078e0249 */
[----:B------:R-:W-:Y:S01]  /*9e20*/  LEA.HI.X.SX32 R147, R17, R0, 0x1, P5 ;  /* 0x0000000011937211 */ /* 0x000fe200028f0eff */
[----:B------:R-:W-:Y:S01]  /*9e30*/  FMUL R25, R216, R145 ;  /* 0x00000091d8197220 */ /* 0x000fe20000400000 */
[----:B------:R-:W-:Y:S01]  /*9e40*/  LEA R144, P5, R73, R10, 0x1 ;  /* 0x0000000a49907211 */ /* 0x000fe200078a08ff */
[----:B------:R0:W-:Y:S01]  /*9e50*/  STS.128 [R106], R28 ;  /* 0x0000001c6a007388 */ /* 0x0001e20000000c00 */
[----:B------:R-:W-:Y:S01]  /*9e60*/  FMUL R108, R126, R85 ;  /* 0x000000557e6c7220 */ /* 0x000fe20000400000 */
[----:B------:R-:W-:Y:S01]  /*9e70*/  F2FP.PACK_AB R17, R67, R68 ;  /* 0x000000444311723e */ /* 0x000fe200000000ff */
[----:B------:R-:W-:Y:S01]  /*9e80*/  FMUL R85, R211, R27 ;  /* 0x0000001bd3557220 */ /* 0x000fe20000400000 */
[----:B------:R-:W-:Y:S01]  /*9e90*/  LEA.HI.X.SX32 R145, R73, R0, 0x1, P5 ;  /* 0x0000000049917211 */ /* 0x000fe200028f0eff */
[----:B------:R-:W-:Y:S01]  /*9ea0*/  FMUL R174, R211, R26 ;  /* 0x0000001ad3ae7220 */ /* 0x000fe20000400000 */
[----:B------:R-:W-:Y:S01]  /*9eb0*/  LEA R78, P5, R75, R10, 0x1 ;  /* 0x0000000a4b4e7211 */ /* 0x000fe200078a08ff */
[C---:B------:R-:W-:Y:S01]  /*9ec0*/  FMUL R27, R216.reuse, R129 ;  /* 0x00000081d81b7220 */ /* 0x040fe20000400000 */
[----:B------:R-:W-:Y:S01]  /*9ed0*/  F2FP.PACK_AB R25, R25, R70 ;  /* 0x000000461919723e */ /* 0x000fe200000000ff */
[C---:B------:R-:W-:Y:S01]  /*9ee0*/  FMUL R32, R216.reuse, R133 ;  /* 0x00000085d8207220 */ /* 0x040fe20000400000 */
[----:B------:R-:W-:Y:S01]  /*9ef0*/  LEA.HI.X.SX32 R79, R75, R0, 0x1, P5 ;  /* 0x000000004b4f7211 */ /* 0x000fe200028f0eff */
[----:B------:R-:W-:Y:S01]  /*9f00*/  FMUL R163, R211, R74 ;  /* 0x0000004ad3a37220 */ /* 0x000fe20000400000 */
[----:B------:R-:W-:Y:S01]  /*9f10*/  F2FP.PACK_AB R85, R85, R50 ;  /* 0x000000325555723e */ /* 0x000fe200000000ff */
[----:B------:R-:W-:Y:S01]  /*9f20*/  FMUL R72, R215, R159 ;  /* 0x0000009fd7487220 */ /* 0x000fe20000400000 */
[----:B------:R-:W-:Y:S01]  /*9f30*/  F2FP.PACK_AB R27, R27, R32 ;  /* 0x000000201b1b723e */ /* 0x000fe200000000ff */
[----:B------:R-:W-:Y:S01]  /*9f40*/  FMUL R26, R216, R137 ;  /* 0x00000089d81a7220 */ /* 0x000fe20000400000 */
[----:B0-----:R-:W-:Y:S01]  /*9f50*/  LEA R29, R22, R75, 0x1 ;  /* 0x0000004b161d7211 */ /* 0x001fe200078e08ff */
[C---:B------:R-:W-:Y:S01]  /*9f60*/  FMUL R141, R216.reuse, R141 ;  /* 0x0000008dd88d7220 */ /* 0x040fe20000400000 */
[----:B------:R-:W-:Y:S01]  /*9f70*/  F2FP.PACK_AB R32, R71, R72 ;  /* 0x000000484720723e */ /* 0x000fe200000000ff */
[----:B------:R-:W-:Y:S01]  /*9f80*/  FMUL R81, R216, R81 ;  /* 0x00000051d8517220 */ /* 0x000fe20000400000 */
[C---:B------:R-:W-:Y:S01]  /*9f90*/  LEA R76, P5, R29.reuse, R10, 0x1 ;  /* 0x0000000a1d4c7211 */ /* 0x040fe200078a08ff */
[----:B------:R-:W-:Y:S01]  /*9fa0*/  IMAD R31, R22, 0x2, R29 ;  /* 0x00000002161f7824 */ /* 0x000fe200078e021d */
[----:B------:R-:W-:Y:S01]  /*9fb0*/  F2FP.PACK_AB R26, R26, R141 ;  /* 0x0000008d1a1a723e */ /* 0x000fe200000000ff */
[----:B------:R-:W-:Y:S01]  /*9fc0*/  FMUL R126, R126, R38 ;  /* 0x000000267e7e7220 */ /* 0x000fe20000400000 */
[----:B------:R-:W-:Y:S01]  /*9fd0*/  LEA.HI.X.SX32 R77, R29, R0, 0x1, P5 ;  /* 0x000000001d4d7211 */ /* 0x000fe200028f0eff */
[----:B------:R-:W-:Y:S01]  /*9fe0*/  FMUL R38, R210, R64 ;  /* 0x00000040d2267220 */ /* 0x000fe20000400000 */
[----:B------:R-:W-:Y:S01]  /*9ff0*/  LEA R74, P5, R31, R10, 0x1 ;  /* 0x0000000a1f4a7211 */ /* 0x000fe200078a08ff */
[C---:B------:R-:W-:Y:S01]  /*a000*/  FMUL R160, R211.reuse, R35 ;  /* 0x00000023d3a07220 */ /* 0x040fe20000400000 */
[----:B------:R-:W-:Y:S01]  /*a010*/  LEA R29, R22, R31, 0x1 ;  /* 0x0000001f161d7211 */ /* 0x000fe200078e08ff */
[C---:B------:R-:W-:Y:S01]  /*a020*/  FMUL R21, R211.reuse, R34 ;  /* 0x00000022d3157220 */ /* 0x040fe20000400000 */
[----:B------:R-:W-:Y:S01]  /*a030*/  F2FP.PACK_AB R24, R24, R81 ;  /* 0x000000511818723e */ /* 0x000fe200000000ff */
[----:B------:R-:W-:Y:S01]  /*a040*/  FMUL R183, R211, R18 ;  /* 0x00000012d3b77220 */ /* 0x000fe20000400000 */
[----:B------:R-:W-:Y:S01]  /*a050*/  LEA.HI.X.SX32 R75, R31, R0, 0x1, P5 ;  /* 0x000000001f4b7211 */ /* 0x000fe200028f0eff */
[----:B------:R-:W-:Y:S01]  /*a060*/  FMUL R35, R215, R131 ;  /* 0x00000083d7237220 */ /* 0x000fe20000400000 */
[----:B------:R-:W-:Y:S01]  /*a070*/  LEA R72, P5, R29, R10, 0x1 ;  /* 0x0000000a1d487211 */ /* 0x000fe200078a08ff */
[C---:B------:R-:W-:Y:S01]  /*a080*/  FMUL R19, R215.reuse, R84 ;  /* 0x00000054d7137220 */ /* 0x040fe20000400000 */
[----:B------:R0:W-:Y:S01]  /*a090*/  STS.128 [R106+0x400], R24 ;  /* 0x000400186a007388 */ /* 0x0001e20000000c00 */
[----:B------:R-:W-:Y:S01]  /*a0a0*/  FMUL R64, R215, R135 ;  /* 0x00000087d7407220 */ /* 0x000fe20000400000 */
[----:B------:R-:W-:Y:S01]  /*a0b0*/  LEA.HI.X.SX32 R73, R29, R0, 0x1, P5 ;  /* 0x000000001d497211 */ /* 0x000fe200028f0eff */
[C---:B------:R-:W-:Y:S01]  /*a0c0*/  FMUL R134, R215.reuse, R134 ;  /* 0x00000086d7867220 */ /* 0x040fe20000400000 */
[----:B------:R-:W-:Y:S01]  /*a0d0*/  F2FP.PACK_AB R28, R98, R63 ;  /* 0x0000003f621c723e */ /* 0x000fe200000000ff */
[----:B------:R-:W-:Y:S01]  /*a0e0*/  FMUL R34, R215, R139 ;  /* 0x0000008bd7227220 */ /* 0x000fe20000400000 */
[----:B------:R-:W-:Y:S01]  /*a0f0*/  F2FP.PACK_AB R35, R35, R64 ;  /* 0x000000402323723e */ /* 0x000fe200000000ff */
[----:B------:R-:W-:Y:S01]  /*a100*/  FMUL R18, R215, R138 ;  /* 0x0000008ad7127220 */ /* 0x000fe20000400000 */
[----:B------:R-:W-:Y:S01]  /*a110*/  F2FP.PACK_AB R19, R19, R134 ;  /* 0x000000861313723e */ /* 0x000fe200000000ff */
[----:B------:R-:W-:Y:S01]  /*a120*/  FMUL R143, R215, R143 ;  /* 0x0000008fd78f7220 */ /* 0x000fe20000400000 */
[----:B------:R-:W-:Y:S01]  /*a130*/  F2FP.PACK_AB R30, R187, R182 ;  /* 0x000000b6bb1e723e */ /* 0x000fe200000000ff */
[C---:B------:R-:W-:Y:S01]  /*a140*/  FMUL R33, R215.reuse, R142 ;  /* 0x0000008ed7217220 */ /* 0x040fe20000400000 */
[----:B------:R-:W-:Y:S01]  /*a150*/  F2FP.PACK_AB R83, R164, R21 ;  /* 0x00000015a453723e */ /* 0x000fe200000000ff */
[----:B------:R-:W-:Y:S01]  /*a160*/  FMUL R215, R215, R82 ;  /* 0x00000052d7d77220 */ /* 0x000fe20000400000 */
[----:B------:R-:W-:Y:S01]  /*a170*/  F2FP.PACK_AB R34, R34, R143 ;  /* 0x0000008f2222723e */ /* 0x000fe200000000ff */
[----:B------:R-:W-:Y:S01]  /*a180*/  IMAD R31, R22, 0x2, R29 ;  /* 0x00000002161f7824 */ /* 0x000fe200078e021d */
[----:B------:R-:W-:Y:S01]  /*a190*/  F2FP.PACK_AB R18, R18, R33 ;  /* 0x000000211212723e */ /* 0x000fe200000000ff */
[C---:B------:R-:W-:Y:S01]  /*a1a0*/  FMUL R175, R211.reuse, R175 ;  /* 0x000000afd3af7220 */ /* 0x040fe20000400000 */
[----:B------:R-:W-:Y:S01]  /*a1b0*/  F2FP.PACK_AB R16, R16, R215 ;  /* 0x000000d71010723e */ /* 0x000fe200000000ff */
[----:B------:R-:W-:Y:S01]  /*a1c0*/  FMUL R180, R211, R180 ;  /* 0x000000b4d3b47220 */ /* 0x000fe20000400000 */
[----:B------:R-:W-:Y:S01]  /*a1d0*/  LEA R70, P5, R31, R10, 0x1 ;  /* 0x0000000a1f467211 */ /* 0x000fe200078a08ff */
[----:B------:R-:W-:Y:S01]  /*a1e0*/  FMUL R162, R211, R162 ;  /* 0x000000a2d3a27220 */ /* 0x000fe20000400000 */
[----:B0-----:R-:W-:Y:S01]  /*a1f0*/  LEA R27, R22, R31, 0x1 ;  /* 0x0000001f161b7211 */ /* 0x001fe200078e08ff */
[----:B------:R0:W-:Y:S01]  /*a200*/  STS.128 [R106+0x80], R16 ;  /* 0x000080106a007388 */ /* 0x0001e20000000c00 */
[----:B------:R-:W-:Y:S01]  /*a210*/  LEA.HI.X.SX32 R71, R31, R0, 0x1, P5 ;  /* 0x000000001f477211 */ /* 0x000fe200028f0eff */
[----:B------:R-:W-:Y:S01]  /*a220*/  FMUL R113, R210, R113 ;  /* 0x00000071d2717220 */ /* 0x000fe20000400000 */
[----:B------:R-:W-:-:S02]  /*a230*/  LEA R68, P5, R27, R10, 0x1 ;  /* 0x0000000a1b447211 */ /* 0x000fc400078a08ff */
[----:B------:R-:W-:Y:S02]  /*a240*/  F2FP.PACK_AB R33, R66, R69 ;  /* 0x000000454221723e */ /* 0x000fe400000000ff */
[----:B------:R-:W-:Y:S02]  /*a250*/  LEA.HI.X.SX32 R69, R27, R0, 0x1, P5 ;  /* 0x000000001b457211 */ /* 0x000fe400028f0eff */
[----:B------:R-:W-:Y:S01]  /*a260*/  F2FP.PACK_AB R25, R168, R65 ;  /* 0x00000041a819723e */ /* 0x000fe200000000ff */
[----:B------:R1:W-:Y:S01]  /*a270*/  STS.128 [R106+0x480], R32 ;  /* 0x000480206a007388 */ /* 0x0003e20000000c00 */
[----:B------:R-:W-:Y:S02]  /*a280*/  F2FP.PACK_AB R24, R97, R62 ;  /* 0x0000003e6118723e */ /* 0x000fe400000000ff */
[----:B------:R-:W-:Y:S02]  /*a290*/  F2FP.PACK_AB R26, R184, R61 ;  /* 0x0000003db81a723e */ /* 0x000fe400000000ff */
[----:B------:R-:W-:Y:S01]  /*a2a0*/  F2FP.PACK_AB R31, R55, R56 ;  /* 0x00000038371f723e */ /* 0x000fe200000000ff */
[----:B0-----:R-:W-:Y:S01]  /*a2b0*/  IMAD R17, R22, 0x2, R27 ;  /* 0x0000000216117824 */ /* 0x001fe200078e021b */
[----:B------:R-:W-:-:S02]  /*a2c0*/  F2FP.PACK_AB R27, R59, R60 ;  /* 0x0000003c3b1b723e */ /* 0x000fc400000000ff */
[----:B------:R-:W-:Y:S02]  /*a2d0*/  F2FP.PACK_AB R16, R57, R58 ;  /* 0x0000003a3910723e */ /* 0x000fe400000000ff */
[C---:B------:R-:W-:Y:S01]  /*a2e0*/  LEA R66, P5, R17.reuse, R10, 0x1 ;  /* 0x0000000a11427211 */ /* 0x040fe200078a08ff */
[----:B------:R0:W-:Y:S01]  /*a2f0*/  STS.128 [R106+0x100], R24 ;  /* 0x000100186a007388 */ /* 0x0001e20000000c00 */
[C---:B------:R-:W-:Y:S02]  /*a300*/  LEA R19, R22.reuse, R17, 0x1 ;  /* 0x0000001116137211 */ /* 0x040fe400078e08ff */
[----:B------:R-:W-:Y:S02]  /*a310*/  LEA.HI.X.SX32 R67, R17, R0, 0x1, P5 ;  /* 0x0000000011437211 */ /* 0x000fe400028f0eff */
[----:B------:R-:W-:Y:S01]  /*a320*/  LEA R64, P5, R19, R10, 0x1 ;  /* 0x0000000a13407211 */ /* 0x000fe200078a08ff */
[----:B------:R-:W-:Y:S01]  /*a330*/  IMAD R17, R22, 0x2, R19 ;  /* 0x0000000216117824 */ /* 0x000fe200078e0213 */
[----:B------:R-:W-:-:S02]  /*a340*/  F2FP.PACK_AB R29, R172, R167 ;  /* 0x000000a7ac1d723e */ /* 0x000fc400000000ff */
[----:B------:R-:W-:Y:S02]  /*a350*/  LEA.HI.X.SX32 R65, R19, R0, 0x1, P5 ;  /* 0x0000000013417211 */ /* 0x000fe400028f0eff */
[C---:B------:R-:W-:Y:S01]  /*a360*/  LEA R62, P5, R17.reuse, R10, 0x1 ;  /* 0x0000000a113e7211 */ /* 0x040fe200078a08ff */
[----:B------:R2:W-:Y:S01]  /*a370*/  STS.128 [R106+0x500], R28 ;  /* 0x0005001c6a007388 */ /* 0x0005e20000000c00 */
[C---:B------:R-:W-:Y:S02]  /*a380*/  LEA R19, R22.reuse, R17, 0x1 ;  /* 0x0000001116137211 */ /* 0x040fe400078e08ff */
[----:B------:R-:W-:Y:S02]  /*a390*/  LEA.HI.X.SX32 R63, R17, R0, 0x1, P5 ;  /* 0x00000000113f7211 */ /* 0x000fe400028f0eff */
[----:B------:R-:W-:Y:S01]  /*a3a0*/  LEA R60, P5, R19, R10, 0x1 ;  /* 0x0000000a133c7211 */ /* 0x000fe200078a08ff */
[----:B-1----:R-:W-:Y:S01]  /*a3b0*/  IMAD R33, R22, 0x2, R19 ;  /* 0x0000000216217824 */ /* 0x002fe200078e0213 */
[----:B------:R-:W-:-:S02]  /*a3c0*/  F2FP.PACK_AB R17, R177, R54 ;  /* 0x00000036b111723e */ /* 0x000fc400000000ff */
[----:B------:R-:W-:Y:S02]  /*a3d0*/  LEA.HI.X.SX32 R61, R19, R0, 0x1, P5 ;  /* 0x00000000133d7211 */ /* 0x000fe400028f0eff */
[C---:B------:R-:W-:Y:S02]  /*a3e0*/  LEA R58, P5, R33.reuse, R10, 0x1 ;  /* 0x0000000a213a7211 */ /* 0x040fe400078a08ff */
[C---:B0-----:R-:W-:Y:S02]  /*a3f0*/  LEA R25, R22.reuse, R33, 0x1 ;  /* 0x0000002116197211 */ /* 0x041fe400078e08ff */
[----:B------:R-:W-:Y:S02]  /*a400*/  LEA.HI.X.SX32 R59, R33, R0, 0x1, P5 ;  /* 0x00000000213b7211 */ /* 0x000fe400028f0eff */
[----:B------:R-:W-:Y:S01]  /*a410*/  LEA R56, P5, R25, R10, 0x1 ;  /* 0x0000000a19387211 */ /* 0x000fe200078a08ff */
[----:B------:R-:W-:Y:S01]  /*a420*/  IMAD R27, R22, 0x2, R25 ;  /* 0x00000002161b7824 */ /* 0x000fe200078e0219 */
[----:B------:R-:W-:-:S02]  /*a430*/  F2FP.PACK_AB R24, R165, R52 ;  /* 0x00000034a518723e */ /* 0x000fc400000000ff */
[----:B------:R-:W-:Y:S02]  /*a440*/  LEA.HI.X.SX32 R57, R25, R0, 0x1, P5 ;  /* 0x0000000019397211 */ /* 0x000fe400028f0eff */
[C---:B------:R-:W-:Y:S02]  /*a450*/  LEA R54, P5, R27.reuse, R10, 0x1 ;  /* 0x0000000a1b367211 */ /* 0x040fe400078a08ff */
[C---:B------:R-:W-:Y:S02]  /*a460*/  LEA R33, R22.reuse, R27, 0x1 ;  /* 0x0000001b16217211 */ /* 0x040fe400078e08ff */
[----:B------:R-:W-:Y:S02]  /*a470*/  LEA.HI.X.SX32 R55, R27, R0, 0x1, P5 ;  /* 0x000000001b377211 */ /* 0x000fe400028f0eff */
[----:B------:R-:W-:Y:S01]  /*a480*/  LEA R52, P5, R33, R10, 0x1 ;  /* 0x0000000a21347211 */ /* 0x000fe200078a08ff */
[----:B------:R-:W-:Y:S01]  /*a490*/  IMAD R35, R22, 0x2, R33 ;  /* 0x0000000216237824 */ /* 0x000fe200078e0221 */
[----:B------:R-:W-:-:S02]  /*a4a0*/  F2FP.PACK_AB R18, R190, R185 ;  /* 0x000000b9be12723e */ /* 0x000fc400000000ff */
[----:B------:R-:W-:Y:S02]  /*a4b0*/  F2FP.PACK_AB R19, R48, R195 ;  /* 0x000000c33013723e */ /* 0x000fe400000000ff */
[----:B------:R-:W-:Y:S02]  /*a4c0*/  F2FP.PACK_AB R26, R192, R53 ;  /* 0x00000035c01a723e */ /* 0x000fe400000000ff */
[----:B------:R-:W-:Y:S01]  /*a4d0*/  LEA.HI.X.SX32 R53, R33, R0, 0x1, P5 ;  /* 0x0000000021357211 */ /* 0x000fe200028f0eff */
[----:B------:R0:W-:Y:S01]  /*a4e0*/  STS.128 [R106+0x180], R16 ;  /* 0x000180106a007388 */ /* 0x0001e20000000c00 */
[----:B------:R-:W-:Y:S02]  /*a4f0*/  LEA R48, P5, R35, R10, 0x1 ;  /* 0x0000000a23307211 */ /* 0x000fe400078a08ff */
[----:B--2---:R-:W-:Y:S02]  /*a500*/  LEA R29, R22, R35, 0x1 ;  /* 0x00000023161d7211 */ /* 0x004fe400078e08ff */
[----:B------:R-:W-:-:S02]  /*a510*/  F2FP.PACK_AB R25, R181, R188 ;  /* 0x000000bcb519723e */ /* 0x000fc400000000ff */
[----:B------:R-:W-:Y:S01]  /*a520*/  F2FP.PACK_AB R27, R197, R196 ;  /* 0x000000c4c51b723e */ /* 0x000fe200000000ff */
[----:B------:R-:W-:Y:S01]  /*a530*/  IMAD R31, R22, 0x2, R29 ;  /* 0x00000002161f7824 */ /* 0x000fe200078e021d */
[----:B------:R-:W-:Y:S02]  /*a540*/  F2FP.PACK_AB R80, R183, R180 ;  /* 0x000000b4b750723e */ /* 0x000fe400000000ff */
[----:B------:R-:W-:Y:S01]  /*a550*/  F2FP.PACK_AB R81, R174, R175 ;  /* 0x000000afae51723e */ /* 0x000fe200000000ff */
[----:B------:R1:W-:Y:S01]  /*a560*/  STS.128 [R106+0x580], R24 ;  /* 0x000580186a007388 */ /* 0x0003e20000000c00 */
[----:B------:R-:W-:Y:S02]  /*a570*/  F2FP.PACK_AB R82, R166, R163 ;  /* 0x000000a3a652723e */ /* 0x000fe400000000ff */
[----:B------:R-:W-:Y:S02]  /*a580*/  F2FP.PACK_AB R84, R161, R162 ;  /* 0x000000a2a154723e */ /* 0x000fe400000000ff */
[----:B0-----:R-:W-:Y:S01]  /*a590*/  F2FP.PACK_AB R16, R44, R49 ;  /* 0x000000312c10723e */ /* 0x001fe200000000ff */
[----:B------:R0:W-:Y:S01]  /*a5a0*/  STS.128 [R106+0x280], R80 ;  /* 0x000280506a007388 */ /* 0x0001e20000000c00 */
[----:B------:R-:W-:-:S02]  /*a5b0*/  LEA.HI.X.SX32 R49, R35, R0, 0x1, P5 ;  /* 0x0000000023317211 */ /* 0x000fc400028f0eff */
[C---:B------:R-:W-:Y:S02]  /*a5c0*/  LEA R44, P5, R29.reuse, R10, 0x1 ;  /* 0x0000000a1d2c7211 */ /* 0x040fe400078a08ff */
[----:B------:R-:W-:Y:S02]  /*a5d0*/  F2FP.PACK_AB R18, R40, R45 ;  /* 0x0000002d2812723e */ /* 0x000fe400000000ff */
[----:B------:R-:W-:Y:S02]  /*a5e0*/  LEA.HI.X.SX32 R45, R29, R0, 0x1, P5 ;  /* 0x000000001d2d7211 */ /* 0x000fe400028f0eff */
[----:B------:R-:W-:Y:S02]  /*a5f0*/  LEA R40, P5, R31, R10, 0x1 ;  /* 0x0000000a1f287211 */ /* 0x000fe400078a08ff */
[----:B------:R-:W-:Y:S02]  /*a600*/  LEA R29, R22, R31, 0x1 ;  /* 0x0000001f161d7211 */ /* 0x000fe400078e08ff */
[----:B------:R-:W-:-:S02]  /*a610*/  F2FP.PACK_AB R19, R41, R36 ;  /* 0x000000242913723e */ /* 0x000fc400000000ff */
[----:B------:R-:W-:Y:S01]  /*a620*/  LEA.HI.X.SX32 R41, R31, R0, 0x1, P5 ;  /* 0x000000001f297211 */ /* 0x000fe200028f0eff */
[C---:B------:R-:W-:Y:S01]  /*a630*/  IMAD R31, R22.reuse, 0x2, R29 ;  /* 0x00000002161f7824 */ /* 0x040fe200078e021d */
[----:B------:R-:W-:Y:S02]  /*a640*/  LEA R36, P5, R29, R10, 0x1 ;  /* 0x0000000a1d247211 */ /* 0x000fe400078a08ff */
[----:B------:R-:W-:Y:S02]  /*a650*/  F2FP.PACK_AB R17, R193, R194 ;  /* 0x000000c2c111723e */ /* 0x000fe400000000ff */
[----:B------:R-:W-:Y:S02]  /*a660*/  LEA.HI.X.SX32 R37, R29, R0, 0x1, P5 ;  /* 0x000000001d257211 */ /* 0x000fe400028f0eff */
[----:B------:R-:W-:Y:S01]  /*a670*/  LEA R32, P5, R31, R10, 0x1 ;  /* 0x0000000a1f207211 */ /* 0x000fe200078a08ff */
[----:B------:R2:W-:Y:S01]  /*a680*/  STS.128 [R106+0x200], R16 ;  /* 0x000200106a007388 */ /* 0x0005e20000000c00 */
[----:B------:R-:W-:-:S02]  /*a690*/  LEA R29, R22, R31, 0x1 ;  /* 0x0000001f161d7211 */ /* 0x000fc400078e08ff */
[----:B------:R-:W-:Y:S02]  /*a6a0*/  LEA.HI.X.SX32 R33, R31, R0, 0x1, P5 ;  /* 0x000000001f217211 */ /* 0x000fe400028f0eff */
[C---:B------:R-:W-:Y:S01]  /*a6b0*/  LEA R28, P5, R29.reuse, R10, 0x1 ;  /* 0x0000000a1d1c7211 */ /* 0x040fe200078a08ff */
[----:B-1----:R-:W-:Y:S01]  /*a6c0*/  IMAD R25, R22, 0x2, R29 ;  /* 0x0000000216197824 */ /* 0x002fe200078e021d */
[----:B0-----:R-:W-:Y:S02]  /*a6d0*/  F2FP.PACK_AB R80, R46, R51 ;  /* 0x000000332e50723e */ /* 0x001fe400000000ff */
[----:B------:R-:W-:Y:S02]  /*a6e0*/  LEA.HI.X.SX32 R29, R29, R0, 0x1, P5 ;  /* 0x000000001d1d7211 */ /* 0x000fe400028f0eff */
[----:B------:R-:W-:Y:S02]  /*a6f0*/  LEA R24, P5, R25, R10, 0x1 ;  /* 0x0000000a19187211 */ /* 0x000fe400078a08ff */
[----:B------:R-:W-:-:S02]  /*a700*/  F2FP.PACK_AB R82, R42, R47 ;  /* 0x0000002f2a52723e */ /* 0x000fc400000000ff */
[----:B------:R-:W-:Y:S02]  /*a710*/  F2FP.PACK_AB R87, R87, R160 ;  /* 0x000000a05757723e */ /* 0x000fe400000000ff */
[C---:B--2---:R-:W-:Y:S02]  /*a720*/  LEA R17, R22.reuse, R25, 0x1 ;  /* 0x0000001916117211 */ /* 0x044fe400078e08ff */
[----:B------:R-:W-:Y:S01]  /*a730*/  LEA.HI.X.SX32 R25, R25, R0, 0x1, P5 ;  /* 0x0000000019197211 */ /* 0x000fe200028f0eff */
[----:B------:R0:W-:Y:S01]  /*a740*/  STS.128 [R106+0x680], R84 ;  /* 0x000680546a007388 */ /* 0x0001e20000000c00 */
[C---:B------:R-:W-:Y:S01]  /*a750*/  LEA R20, P5, R17.reuse, R10, 0x1 ;  /* 0x0000000a11147211 */ /* 0x040fe200078a08ff */
[----:B------:R-:W-:Y:S01]  /*a760*/  IMAD R19, R22, 0x2, R17 ;  /* 0x0000000216137824 */ /* 0x000fe200078e0211 */
[----:B------:R-:W-:Y:S02]  /*a770*/  F2FP.PACK_AB R83, R38, R43 ;  /* 0x0000002b2653723e */ /* 0x000fe400000000ff */
[----:B------:R-:W-:-:S02]  /*a780*/  LEA.HI.X.SX32 R21, R17, R0, 0x1, P5 ;  /* 0x0000000011157211 */ /* 0x000fc400028f0eff */
[C---:B------:R-:W-:Y:S02]  /*a790*/  LEA R18, P5, R19.reuse, R10, 0x1 ;  /* 0x0000000a13127211 */ /* 0x040fe400078a08ff */
[C---:B------:R-:W-:Y:S02]  /*a7a0*/  LEA R17, R22.reuse, R19, 0x1 ;  /* 0x0000001316117211 */ /* 0x040fe400078e08ff */
[----:B------:R-:W-:Y:S02]  /*a7b0*/  LEA.HI.X.SX32 R19, R19, R0, 0x1, P5 ;  /* 0x0000000013137211 */ /* 0x000fe400028f0eff */
        /* <DEDUP_REMOVED lines=9> */
[----:B0-----:R-:W-:Y:S02]  /*a850*/  F2FP.PACK_AB R84, R128, R39 ;  /* 0x000000278054723e */ /* 0x001fe400000000ff */
        /* <DEDUP_REMOVED lines=8> */
[C---:B------:R-:W-:Y:S01]  /*a8e0*/  LEA R34, P5, R27.reuse, R10, 0x1 ;  /* 0x0000000a1b227211 */ /* 0x040fe200078a08ff */
[----:B------:R0:W-:Y:S01]  /*a8f0*/  STS.128 [R106+0x600], R96 ;  /* 0x000600606a007388 */ /* 0x0001e20000000c00 */
[C---:B------:R-:W-:Y:S02]  /*a900*/  LEA R31, R22.reuse, R27, 0x1 ;  /* 0x0000001b161f7211 */ /* 0x040fe400078e08ff */
[----:B------:R-:W-:Y:S02]  /*a910*/  LEA.HI.X.SX32 R35, R27, R0, 0x1, P5 ;  /* 0x000000001b237211 */ /* 0x000fe400028f0eff */
[----:B------:R-:W-:Y:S01]  /*a920*/  LEA R30, P5, R31, R10, 0x1 ;  /* 0x0000000a1f1e7211 */ /* 0x000fe200078a08ff */
[----:B------:R-:W-:Y:S01]  /*a930*/  IMAD R27, R22, 0x2, R31 ;  /* 0x00000002161b7824 */ /* 0x000fe200078e021f */
[----:B------:R-:W-:Y:S02]  /*a940*/  F2FP.PACK_AB R81, R125, R130 ;  /* 0x000000827d51723e */ /* 0x000fe400000000ff */
[----:B------:R-:W-:-:S02]  /*a950*/  LEA.HI.X.SX32 R31, R31, R0, 0x1, P5 ;  /* 0x000000001f1f7211 */ /* 0x000fc400028f0eff */
[----:B------:R-:W-:Y:S01]  /*a960*/  LEA R26, P5, R27, R10, 0x1 ;  /* 0x0000000a1b1a7211 */ /* 0x000fe200078a08ff */
[----:B------:R1:W-:Y:S01]  /*a970*/  STS.128 [R106+0x300], R80 ;  /* 0x000300506a007388 */ /* 0x0003e20000000c00 */
[----:B------:R-:W-:Y:S02]  /*a980*/  F2FP.PACK_AB R87, R14, R113 ;  /* 0x000000710e57723e */ /* 0x000fe400000000ff */
[----:B------:R-:W-:Y:S02]  /*a990*/  F2FP.PACK_AB R85, R121, R124 ;  /* 0x0000007c7955723e */ /* 0x000fe400000000ff */
[C---:B0-----:R-:W-:Y:S02]  /*a9a0*/  LEA R97, R22.reuse, R27, 0x1 ;  /* 0x0000001b16617211 */ /* 0x041fe400078e08ff */
[----:B------:R-:W-:Y:S02]  /*a9b0*/  LEA.HI.X.SX32 R27, R27, R0, 0x1, P5 ;  /* 0x000000001b1b7211 */ /* 0x000fe400028f0eff */
[----:B------:R-:W-:Y:S01]  /*a9c0*/  LEA R14, P5, R97, R10, 0x1 ;  /* 0x0000000a610e7211 */ /* 0x000fe200078a08ff */
[----:B------:R-:W-:Y:S01]  /*a9d0*/  IMAD R99, R22, 0x2, R97 ;  /* 0x0000000216637824 */ /* 0x000fe200078e0261 */
[----:B------:R-:W-:-:S02]  /*a9e0*/  F2FP.PACK_AB R86, R117, R120 ;  /* 0x000000787556723e */ /* 0x000fc400000000ff */
[----:B------:R-:W-:Y:S02]  /*a9f0*/  LOP3.LUT R159, R158, 0x20, RZ, 0x3c, !PT ;  /* 0x000000209e9f7812 */ /* 0x000fe400078e3cff */
[----:B-1----:R-:W-:Y:S01]  /*aa00*/  F2FP.PACK_AB R83, R15, R116 ;  /* 0x000000740f53723e */ /* 0x002fe200000000ff */
[----:B------:R0:W-:Y:S01]  /*aa10*/  STS.128 [R106+0x700], R84 ;  /* 0x000700546a007388 */ /* 0x0001e20000000c00 */
[----:B------:R-:W-:Y:S02]  /*aa20*/  LEA.HI.X.SX32 R15, R97, R0, 0x1, P5 ;  /* 0x00000000610f7211 */ /* 0x000fe400028f0eff */
[C---:B------:R-:W-:Y:S02]  /*aa30*/  LEA R240, P5, R99.reuse, R10, 0x1 ;  /* 0x0000000a63f07211 */ /* 0x040fe400078a08ff */
[----:B------:R-:W-:Y:S02]  /*aa40*/  LEA R97, R22, R99, 0x1 ;  /* 0x0000006316617211 */ /* 0x000fe400078e08ff */
[----:B------:R-:W-:-:S02]  /*aa50*/  LEA.HI.X.SX32 R241, R99, R0, 0x1, P5 ;  /* 0x0000000063f17211 */ /* 0x000fc400028f0eff */
[----:B------:R-:W-:Y:S01]  /*aa60*/  LEA R236, P5, R97, R10, 0x1 ;  /* 0x0000000a61ec7211 */ /* 0x000fe200078a08ff */
[C---:B------:R-:W-:Y:S01]  /*aa70*/  IMAD R99, R22.reuse, 0x2, R97 ;  /* 0x0000000216637824 */ /* 0x040fe200078e0261 */
[----:B------:R-:W-:Y:S02]  /*aa80*/  F2FP.PACK_AB R80, R123, R126 ;  /* 0x0000007e7b50723e */ /* 0x000fe400000000ff */
[----:B------:R-:W-:Y:S02]  /*aa90*/  LEA.HI.X.SX32 R237, R97, R0, 0x1, P5 ;  /* 0x0000000061ed7211 */ /* 0x000fe400028f0eff */
[C---:B------:R-:W-:Y:S02]  /*aaa0*/  LEA R234, P5, R99.reuse, R10, 0x1 ;  /* 0x0000000a63ea7211 */ /* 0x040fe400078a08ff */
[----:B0-----:R-:W-:Y:S02]  /*aab0*/  LEA R85, R22, R99, 0x1 ;  /* 0x0000006316557211 */ /* 0x001fe400078e08ff */
[----:B------:R-:W-:-:S02]  /*aac0*/  LEA.HI.X.SX32 R235, R99, R0, 0x1, P5 ;  /* 0x0000000063eb7211 */ /* 0x000fc400028f0eff */
[----:B------:R-:W-:Y:S01]  /*aad0*/  LEA R232, P5, R85, R10, 0x1 ;  /* 0x0000000a55e87211 */ /* 0x000fe200078a08ff */
[C---:B------:R-:W-:Y:S01]  /*aae0*/  IMAD R87, R22.reuse, 0x2, R85 ;  /* 0x0000000216577824 */ /* 0x040fe200078e0255 */
[----:B------:R-:W-:Y:S02]  /*aaf0*/  F2FP.PACK_AB R81, R119, R122 ;  /* 0x0000007a7751723e */ /* 0x000fe400000000ff */
[----:B------:R-:W-:Y:S01]  /*ab00*/  F2FP.PACK_AB R82, R115, R118 ;  /* 0x000000767352723e */ /* 0x000fe200000000ff */
[----:B------:R-:W-:Y:S01]  /*ab10*/  IMAD R97, R22, 0x2, R87 ;  /* 0x0000000216617824 */ /* 0x000fe200078e0257 */
[----:B------:R-:W-:Y:S02]  /*ab20*/  LEA.HI.X.SX32 R233, R85, R0, 0x1, P5 ;  /* 0x0000000055e97211 */ /* 0x000fe400028f0eff */
[----:B------:R-:W-:Y:S01]  /*ab30*/  LEA R230, P5, R87, R10, 0x1 ;  /* 0x0000000a57e67211 */ /* 0x000fe200078a08ff */
[----:B------:R0:W-:Y:S01]  /*ab40*/  STS.128 [R106+0x380], R80 ;  /* 0x000380506a007388 */ /* 0x0001e20000000c00 */
[----:B------:R-:W-:-:S02]  /*ab50*/  IADD3 R84, R243, -0x3f3504f3, RZ ;  /* 0xc0cafb0df3547810 */ /* 0x000fc40007ffe0ff */
[----:B------:R-:W-:Y:S01]  /*ab60*/  LEA.HI.X.SX32 R231, R87, R0, 0x1, P5 ;  /* 0x0000000057e77211 */ /* 0x000fe200028f0eff */
[----:B------:R-:W-:Y:S01]  /*ab70*/  IMAD R87, R22, 0x2, R97 ;  /* 0x0000000216577824 */ /* 0x000fe200078e0261 */
[C---:B------:R-:W-:Y:S02]  /*ab80*/  LEA R228, P5, R97.reuse, R10, 0x1 ;  /* 0x0000000a61e47211 */ /* 0x040fe400078a08ff */
[----:B------:R-:W-:Y:S02]  /*ab90*/  SHF.L.U32 R86, R238, 0x4, RZ ;  /* 0x00000004ee567819 */ /* 0x000fe400000006ff */
[----:B------:R-:W-:Y:S02]  /*aba0*/  LEA.HI.X.SX32 R229, R97, R0, 0x1, P5 ;  /* 0x0000000061e57211 */ /* 0x000fe400028f0eff */
[----:B------:R-:W-:Y:S02]  /*abb0*/  LEA R226, P5, R87, R10, 0x1 ;  /* 0x0000000a57e27211 */ /* 0x000fe400078a08ff */
[----:B------:R-:W-:-:S02]  /*abc0*/  LOP3.LUT R86, R86, 0x70, RZ, 0xc0, !PT ;  /* 0x0000007056567812 */ /* 0x000fc400078ec0ff */
[----:B------:R-:W-:Y:S02]  /*abd0*/  LEA.HI.X.SX32 R227, R87, R0, 0x1, P5 ;  /* 0x0000000057e37211 */ /* 0x000fe400028f0eff */
[----:B0-----:R-:W-:Y:S01]  /*abe0*/  F2FP.PACK_AB R80, R114, R111 ;  /* 0x0000006f7250723e */ /* 0x001fe200000000ff */
[----:B------:R-:W-:Y:S01]  /*abf0*/  IMAD.IADD R239, R86, 0x1, R239 ;  /* 0x0000000156ef7824 */ /* 0x000fe200078e02ef */
[----:B------:R-:W-:Y:S02]  /*ac00*/  F2FP.PACK_AB R81, R109, R112 ;  /* 0x000000706d51723e */ /* 0x000fe400000000ff */
[----:B------:R-:W-:Y:S02]  /*ac10*/  F2FP.PACK_AB R82, R107, R110 ;  /* 0x0000006e6b52723e */ /* 0x000fe400000000ff */
[----:B------:R-:W-:Y:S02]  /*ac20*/  F2FP.PACK_AB R83, R23, R108 ;  /* 0x0000006c1753723e */ /* 0x000fe400000000ff */
[----:B------:R-:W-:-:S03]  /*ac30*/  LOP3.LUT R23, R84, 0xff800000, RZ, 0xc0, !PT ;  /* 0xff80000054177812 */ /* 0x000fc600078ec0ff */
[----:B------:R0:W-:Y:S01]  /*ac40*/  STS.128 [R106+0x780], R80 ;  /* 0x000780506a007388 */ /* 0x0001e20000000c00 */
[----:B------:R-:W-:Y:S02]  /*ac50*/  IADD3 R84, R243, -R23, RZ ;  /* 0x80000017f3547210 */ /* 0x000fe40007ffe0ff */
[----:B------:R-:W1:Y:S01]  /*ac60*/  I2F R23, R23 ;  /* 0x0000001700177306 */ /* 0x000e620000201400 */
[----:B------:R-:W-:Y:S02]  /*ac70*/  BAR.SYNC.DEFER_BLOCKING 0x0 ;  /* 0x0000000000007b1d */ /* 0x000fe40000010000 */
[----:B------:R-:W-:Y:S01]  /*ac80*/  FADD R250, R84, -1 ;  /* 0xbf80000054fa7421 */ /* 0x000fe20000000000 */
[----:B------:R-:W-:-:S03]  /*ac90*/  LOP3.LUT R84, R158, 0x40, RZ, 0x3c, !PT ;  /* 0x000000409e547812 */ /* 0x000fc600078e3cff */
[----:B------:R-:W-:-:S04]  /*aca0*/  FFMA.FTZ R85, R250, R251, -0.16845393180847167969 ;  /* 0xbe2c7f30fa557423 */ /* 0x000fc800000100fb */
[----:B------:R-:W-:Y:S01]  /*acb0*/  FFMA.FTZ R85, R250, R85, 0.1716887056827545166 ;  /* 0x3e2fcf2afa557423 */ /* 0x000fe20000010055 */
[----:B0-----:R-:W-:Y:S02]  /*acc0*/  LEA R81, R22, R87, 0x1 ;  /* 0x0000005716517211 */ /* 0x001fe400078e08ff */
[----:B------:R-:W-:Y:S01]  /*acd0*/  LOP3.LUT R80, R158, 0x60, RZ, 0x3c, !PT ;  /* 0x000000609e507812 */ /* 0x000fe200078e3cff */
[----:B------:R-:W-:Y:S01]  /*ace0*/  FFMA.FTZ R85, R250, R85, -0.17900948226451873779 ;  /* 0xbe374e43fa557423 */ /* 0x000fe20000010055 */
[C---:B------:R-:W-:Y:S01]  /*acf0*/  LEA R224, P5, R81.reuse, R10, 0x1 ;  /* 0x0000000a51e07211 */ /* 0x040fe200078a08ff */
[----:B------:R-:W-:Y:S02]  /*ad00*/  IMAD R83, R22, 0x2, R81 ;  /* 0x0000000216537824 */ /* 0x000fe400078e0251 */
[C---:B------:R-:W-:Y:S01]  /*ad10*/  FFMA.FTZ R85, R250.reuse, R85, 0.20512372255325317383 ;  /* 0x3e520bf4fa557423 */ /* 0x040fe20000010055 */
[----:B------:R-:W-:Y:S02]  /*ad20*/  LEA.HI.X.SX32 R225, R81, R0, 0x1, P5 ;  /* 0x0000000051e17211 */ /* 0x000fe400028f0eff */
[C---:B------:R-:W-:Y:S01]  /*ad30*/  LEA R222, P5, R83.reuse, R10, 0x1 ;  /* 0x0000000a53de7211 */ /* 0x040fe200078a08ff */
[----:B------:R-:W-:Y:S01]  /*ad40*/  FFMA.FTZ R85, R250, R85, -0.24046532809734344482 ;  /* 0xbe763c8bfa557423 */ /* 0x000fe20000010055 */
[----:B------:R-:W-:Y:S01]  /*ad50*/  LEA R81, R22, R83, 0x1 ;  /* 0x0000005316517211 */ /* 0x000fe200078e08ff */
[----:B------:R-:W0:Y:S01]  /*ad60*/  LDS.128 R132, [R158] ;  /* 0x000000009e847984 */ /* 0x000e220000000c00 */
[----:B------:R-:W-:Y:S01]  /*ad70*/  LEA.HI.X.SX32 R223, R83, R0, 0x1, P5 ;  /* 0x0000000053df7211 */ /* 0x000fe200028f0eff */
[----:B------:R-:W-:Y:S01]  /*ad80*/  FFMA.FTZ R85, R250, R85, 0.28857114911079406738 ;  /* 0x3e93bf99fa557423 */ /* 0x000fe20000010055 */
[C---:B------:R-:W-:Y:S01]  /*ad90*/  LEA R220, P5, R81.reuse, R10, 0x1 ;  /* 0x0000000a51dc7211 */ /* 0x040fe200078a08ff */
[----:B------:R-:W-:Y:S01]  /*ada0*/  IMAD R83, R22, 0x2, R81 ;  /* 0x0000000216537824 */ /* 0x000fe200078e0251 */
[----:B------:R-:W2:Y:S01]  /*adb0*/  LDS.128 R128, [R159] ;  /* 0x000000009f807984 */ /* 0x000ea20000000c00 */
[----:B------:R-:W-:Y:S01]  /*adc0*/  FFMA.FTZ R85, R250, R85, -0.36067417263984680176 ;  /* 0xbeb8aa49fa557423 */ /* 0x000fe20000010055 */
[----:B------:R-:W-:-:S02]  /*add0*/  LEA.HI.X.SX32 R221, R81, R0, 0x1, P5 ;  /* 0x0000000051dd7211 */ /* 0x000fc400028f0eff */
[C---:B------:R-:W-:Y:S01]  /*ade0*/  LEA R218, P5, R83.reuse, R10, 0x1 ;  /* 0x0000000a53da7211 */ /* 0x040fe200078a08ff */
[----:B------:R-:W3:Y:S01]  /*adf0*/  LDS.128 R124, [R84] ;  /* 0x00000000547c7984 */ /* 0x000ee20000000c00 */
[----:B------:R-:W-:Y:S01]  /*ae00*/  LEA R81, R22, R83, 0x1 ;  /* 0x0000005316517211 */ /* 0x000fe200078e08ff */
[----:B------:R-:W-:Y:S01]  /*ae10*/  FFMA.FTZ R85, R250, R85, 0.48089820146560668945 ;  /* 0x3ef6384afa557423 */ /* 0x000fe20000010055 */
[----:B------:R-:W-:Y:S01]  /*ae20*/  LEA.HI.X.SX32 R219, R83, R0, 0x1, P5 ;  /* 0x0000000053db7211 */ /* 0x000fe200028f0eff */
[----:B------:R-:W4:Y:S01]  /*ae30*/  LDS.128 R120, [R80] ;  /* 0x0000000050787984 */ /* 0x000f220000000c00 */
[C---:B------:R-:W-:Y:S01]  /*ae40*/  LEA R216, P5, R81.reuse, R10, 0x1 ;  /* 0x0000000a51d87211 */ /* 0x040fe200078a08ff */
[----:B------:R-:W-:Y:S02]  /*ae50*/  IMAD R83, R22, 0x2, R81 ;  /* 0x0000000216537824 */ /* 0x000fe400078e0251 */
[----:B------:R-:W5:Y:S01]  /*ae60*/  LDS.128 R116, [R158+0x800] ;  /* 0x000800009e747984 */ /* 0x000f620000000c00 */
[----:B------:R-:W-:Y:S01]  /*ae70*/  LEA.HI.X.SX32 R217, R81, R0, 0x1, P5 ;  /* 0x0000000051d97211 */ /* 0x000fe200028f0eff */
[----:B------:R-:W-:Y:S01]  /*ae80*/  FFMA.FTZ R85, R250, R85, -0.72134751081466674805 ;  /* 0xbf38aa3bfa557423 */ /* 0x000fe20000010055 */
[C---:B------:R-:W-:Y:S01]  /*ae90*/  LEA R214, P5, R83.reuse, R10, 0x1 ;  /* 0x0000000a53d67211 */ /* 0x040fe200078a08ff */
[----:B------:R-:W1:Y:S01]  /*aea0*/  LDS.128 R112, [R159+0x800] ;  /* 0x000800009f707984 */ /* 0x000e620000000c00 */
[----:B------:R-:W-:Y:S01]  /*aeb0*/  LEA R81, R22, R83, 0x1 ;  /* 0x0000005316517211 */ /* 0x000fe200078e08ff */
[C---:B------:R-:W-:Y:S01]  /*aec0*/  FMUL R85, R250.reuse, R85 ;  /* 0x00000055fa557220 */ /* 0x040fe20000400000 */
[----:B------:R-:W-:Y:S01]  /*aed0*/  LEA.HI.X.SX32 R215, R83, R0, 0x1, P5 ;  /* 0x0000000053d77211 */ /* 0x000fe200028f0eff */
[----:B------:R-:W1:Y:S01]  /*aee0*/  LDS.128 R108, [R84+0x800] ;  /* 0x00080000546c7984 */ /* 0x000e620000000c00 */
[C---:B------:R-:W-:Y:S01]  /*aef0*/  LEA R212, P5, R81.reuse, R10, 0x1 ;  /* 0x0000000a51d47211 */ /* 0x040fe200078a08ff */
[----:B------:R-:W-:Y:S01]  /*af00*/  FMUL R85, R250, R85 ;  /* 0x00000055fa557220 */ /* 0x000fe20000400000 */
[----:B------:R-:W-:Y:S01]  /*af10*/  LEA R83, R22, R81, 0x1 ;  /* 0x0000005116537211 */ /* 0x000fe200078e08ff */
[----:B------:R-:W-:Y:S01]  /*af20*/  LDS.128 R140, [R159+0x1000] ;  /* 0x001000009f8c7984 */ /* 0x000fe20000000c00 */
[----:B------:R-:W-:Y:S01]  /*af30*/  LEA.HI.X.SX32 R213, R81, R0, 0x1, P5 ;  /* 0x0000000051d57211 */ /* 0x000fe200028f0eff */
[----:B------:R-:W-:Y:S01]  /*af40*/  FFMA.FTZ R250, R250, 1.4426950216293334961, R85 ;  /* 0x3fb8aa3bfafa7823 */ /* 0x000fe20000010055 */
[C---:B------:R-:W-:Y:S01]  /*af50*/  LEA R210, P5, R83.reuse, R10, 0x1 ;  /* 0x0000000a53d27211 */ /* 0x040fe200078a08ff */
[----:B------:R-:W-:Y:S01]  /*af60*/  IMAD R81, R22, 0x2, R83 ;  /* 0x0000000216517824 */ /* 0x000fe200078e0253 */
[----:B------:R-:W-:Y:S02]  /*af70*/  LDS.128 R136, [R84+0x1000] ;  /* 0x0010000054887984 */ /* 0x000fe40000000c00 */
[----:B------:R-:W-:-:S02]  /*af80*/  LEA.HI.X.SX32 R211, R83, R0, 0x1, P5 ;  /* 0x0000000053d37211 */ /* 0x000fc400028f0eff */
[C---:B------:R-:W-:Y:S01]  /*af90*/  LEA R204, P5, R81.reuse, R10, 0x1 ;  /* 0x0000000a51cc7211 */ /* 0x040fe200078a08ff */
[----:B0-----:R0:W-:Y:S01]  /*afa0*/  STG.E.U16 [R104.64], R132 ;  /* 0x0000008468007986 */ /* 0x0011e2000c101504 */
[C---:B------:R-:W-:Y:S02]  /*afb0*/  LEA R83, R22.reuse, R81, 0x1 ;  /* 0x0000005116537211 */ /* 0x040fe400078e08ff */
[----:B------:R-:W-:Y:S01]  /*afc0*/  LEA.HI.X.SX32 R205, R81, R0, 0x1, P5 ;  /* 0x0000000051cd7211 */ /* 0x000fe200028f0eff */
[----:B------:R-:W1:Y:S01]  /*afd0*/  LDS.128 R104, [R80+0x800] ;  /* 0x0008000050687984 */ /* 0x000e620000000c00 */
[C---:B------:R-:W-:Y:S01]  /*afe0*/  LEA R208, P5, R83.reuse, R10, 0x1 ;  /* 0x0000000a53d07211 */ /* 0x040fe200078a08ff */
[----:B------:R-:W-:Y:S02]  /*aff0*/  IMAD R81, R22, 0x2, R83 ;  /* 0x0000000216517824 */ /* 0x000fe400078e0253 */
[----:B--2---:R2:W-:Y:S01]  /*b000*/  STG.E.U16 [R102.64], R128 ;  /* 0x0000008066007986 */ /* 0x0045e2000c101504 */
[----:B------:R-:W-:-:S02]  /*b010*/  LEA.HI.X.SX32 R209, R83, R0, 0x1, P5 ;  /* 0x0000000053d17211 */ /* 0x000fc400028f0eff */
[C---:B------:R-:W-:Y:S01]  /*b020*/  LEA R206, P5, R81.reuse, R10, 0x1 ;  /* 0x0000000a51ce7211 */ /* 0x040fe200078a08ff */
[----:B---3--:R3:W-:Y:S01]  /*b030*/  STG.E.U16 [R100.64], R124 ;  /* 0x0000007c64007986 */ /* 0x0087e2000c101504 */
[C---:B------:R-:W-:Y:S02]  /*b040*/  LEA R83, R22.reuse, R81, 0x1 ;  /* 0x0000005116537211 */ /* 0x040fe400078e08ff */
[----:B------:R-:W-:Y:S01]  /*b050*/  LEA.HI.X.SX32 R207, R81, R0, 0x1, P5 ;  /* 0x0000000051cf7211 */ /* 0x000fe200028f0eff */
[----:B------:R-:W1:Y:S01]  /*b060*/  LDS.128 R100, [R158+0x1000] ;  /* 0x001000009e647984 */ /* 0x000e620000000c00 */
[C---:B------:R-:W-:Y:S01]  /*b070*/  LEA R202, P5, R83.reuse, R10, 0x1 ;  /* 0x0000000a53ca7211 */ /* 0x040fe200078a08ff */
[----:B------:R-:W-:Y:S01]  /*b080*/  IMAD R81, R22, 0x2, R83 ;  /* 0x0000000216517824 */ /* 0x000fe200078e0253 */
[----:B0-----:R-:W-:Y:S01]  /*b090*/  PRMT R132, R132, 0x7632, R132 ;  /* 0x0000763284847816 */ /* 0x001fe20000000084 */
[----:B------:R-:W0:Y:S01]  /*b0a0*/  LDS.128 R96, [R80+0x1000] ;  /* 0x0010000050607984 */ /* 0x000e220000000c00 */
[----:B------:R-:W-:-:S02]  /*b0b0*/  LEA.HI.X.SX32 R203, R83, R0, 0x1, P5 ;  /* 0x0000000053cb7211 */ /* 0x000fc400028f0eff */
[C---:B------:R-:W-:Y:S01]  /*b0c0*/  LEA R200, P5, R81.reuse, R10, 0x1 ;  /* 0x0000000a51c87211 */ /* 0x040fe200078a08ff */
[----:B----4-:R4:W-:Y:S01]  /*b0d0*/  STG.E.U16 [R94.64], R120 ;  /* 0x000000785e007986 */ /* 0x0109e2000c101504 */
[C---:B------:R-:W-:Y:S02]  /*b0e0*/  LEA R83, R22.reuse, R81, 0x1 ;  /* 0x0000005116537211 */ /* 0x040fe400078e08ff */
[----:B------:R-:W-:Y:S01]  /*b0f0*/  LEA.HI.X.SX32 R201, R81, R0, 0x1, P5 ;  /* 0x0000000051c97211 */ /* 0x000fe200028f0eff */
[----:B-----5:R5:W-:Y:S01]  /*b100*/  STG.E.U16 [R92.64], R116 ;  /* 0x000000745c007986 */ /* 0x020be2000c101504 */
[C---:B------:R-:W-:Y:S01]  /*b110*/  LEA R198, P5, R83.reuse, R10, 0x1 ;  /* 0x0000000a53c67211 */ /* 0x040fe200078a08ff */
[----:B------:R-:W-:Y:S01]  /*b120*/  IMAD R81, R22, 0x2, R83 ;  /* 0x0000000216517824 */ /* 0x000fe200078e0253 */
[----:B--2---:R-:W-:Y:S01]  /*b130*/  PRMT R128, R128, 0x7632, R128 ;  /* 0x0000763280807816 */ /* 0x004fe20000000080 */
[----:B------:R-:W2:Y:S01]  /*b140*/  LDS.128 R92, [R158+0x1800] ;  /* 0x001800009e5c7984 */ /* 0x000ea20000000c00 */
[----:B------:R-:W-:-:S02]  /*b150*/  LEA.HI.X.SX32 R199, R83, R0, 0x1, P5 ;  /* 0x0000000053c77211 */ /* 0x000fc400028f0eff */
[C---:B------:R-:W-:Y:S01]  /*b160*/  LEA R196, P5, R81.reuse, R10, 0x1 ;  /* 0x0000000a51c47211 */ /* 0x040fe200078a08ff */
[----:B-1----:R-:W-:Y:S01]  /*b170*/  STG.E.U16 [R90.64], R112 ;  /* 0x000000705a007986 */ /* 0x002fe2000c101504 */
[C---:B------:R-:W-:Y:S02]  /*b180*/  LEA R83, R22.reuse, R81, 0x1 ;  /* 0x0000005116537211 */ /* 0x040fe400078e08ff */
[----:B------:R-:W-:Y:S01]  /*b190*/  LEA.HI.X.SX32 R197, R81, R0, 0x1, P5 ;  /* 0x0000000051c57211 */ /* 0x000fe200028f0eff */
[----:B------:R-:W-:Y:S01]  /*b1a0*/  STG.E.U16 [R88.64], R108 ;  /* 0x0000006c58007986 */ /* 0x000fe2000c101504 */
[C---:B------:R-:W-:Y:S01]  /*b1b0*/  LEA R194, P5, R83.reuse, R10, 0x1 ;  /* 0x0000000a53c27211 */ /* 0x040fe200078a08ff */
[----:B------:R-:W-:Y:S01]  /*b1c0*/  IMAD R81, R22, 0x2, R83 ;  /* 0x0000000216517824 */ /* 0x000fe200078e0253 */
[----:B---3--:R-:W-:Y:S01]  /*b1d0*/  PRMT R124, R124, 0x7632, R124 ;  /* 0x000076327c7c7816 */ /* 0x008fe2000000007c */
[----:B------:R1:W3:Y:S01]  /*b1e0*/  LDS.128 R88, [R159+0x1800] ;  /* 0x001800009f587984 */ /* 0x0002e20000000c00 */
[----:B------:R-:W-:-:S02]  /*b1f0*/  LEA.HI.X.SX32 R195, R83, R0, 0x1, P5 ;  /* 0x0000000053c37211 */ /* 0x000fc400028f0eff */
[C---:B------:R-:W-:Y:S01]  /*b200*/  LEA R192, P5, R81.reuse, R10, 0x1 ;  /* 0x0000000a51c07211 */ /* 0x040fe200078a08ff */
[----:B------:R-:W3:Y:S01]  /*b210*/  LDS.128 R84, [R84+0x1800] ;  /* 0x0018000054547984 */ /* 0x000ee20000000c00 */
[C---:B------:R-:W-:Y:S02]  /*b220*/  LEA R83, R22.reuse, R81, 0x1 ;  /* 0x0000005116537211 */ /* 0x040fe400078e08ff */
[----:B------:R-:W-:Y:S01]  /*b230*/  LEA.HI.X.SX32 R193, R81, R0, 0x1, P5 ;  /* 0x0000000051c17211 */ /* 0x000fe200028f0eff */
[----:B------:R0:W-:Y:S01]  /*b240*/  STG.E.U16 [R156.64], R104 ;  /* 0x000000689c007986 */ /* 0x0001e2000c101504 */
[C---:B------:R-:W-:Y:S01]  /*b250*/  LEA R190, P5, R83.reuse, R10, 0x1 ;  /* 0x0000000a53be7211 */ /* 0x040fe200078a08ff */
[----:B------:R-:W-:Y:S01]  /*b260*/  IMAD R81, R22, 0x2, R83 ;  /* 0x0000000216517824 */ /* 0x000fe200078e0253 */
[----:B----4-:R-:W-:Y:S01]  /*b270*/  PRMT R120, R120, 0x7632, R120 ;  /* 0x0000763278787816 */ /* 0x010fe20000000078 */
[----:B------:R4:W-:Y:S01]  /*b280*/  STG.E.U16 [R154.64], R100 ;  /* 0x000000649a007986 */ /* 0x0009e2000c101504 */
[----:B------:R-:W-:-:S02]  /*b290*/  LEA.HI.X.SX32 R191, R83, R0, 0x1, P5 ;  /* 0x0000000053bf7211 */ /* 0x000fc400028f0eff */
[C---:B------:R-:W-:Y:S01]  /*b2a0*/  LEA R188, P5, R81.reuse, R10, 0x1 ;  /* 0x0000000a51bc7211 */ /* 0x040fe200078a08ff */
[----:B------:R0:W-:Y:S01]  /*b2b0*/  STG.E.U16 [R152.64], R140 ;  /* 0x0000008c98007986 */ /* 0x0001e2000c101504 */
[C---:B------:R-:W-:Y:S02]  /*b2c0*/  LEA R161, R22.reuse, R81, 0x1 ;  /* 0x0000005116a17211 */ /* 0x040fe400078e08ff */
[----:B------:R-:W-:Y:S01]  /*b2d0*/  LEA.HI.X.SX32 R189, R81, R0, 0x1, P5 ;  /* 0x0000000051bd7211 */ /* 0x000fe200028f0eff */
[----:B------:R2:W-:Y:S01]  /*b2e0*/  STG.E.U16 [R150.64], R136 ;  /* 0x0000008896007986 */ /* 0x0005e2000c101504 */
[C---:B------:R-:W-:Y:S01]  /*b2f0*/  LEA R186, P5, R161.reuse, R10, 0x1 ;  /* 0x0000000aa1ba7211 */ /* 0x040fe200078a08ff */
[----:B------:R-:W-:Y:S01]  /*b300*/  IMAD R163, R22, 0x2, R161 ;  /* 0x0000000216a37824 */ /* 0x000fe200078e02a1 */
[----:B-----5:R-:W-:Y:S01]  /*b310*/  PRMT R116, R116, 0x7632, R116 ;  /* 0x0000763274747816 */ /* 0x020fe20000000074 */
[----:B------:R-:W5:Y:S01]  /*b320*/  LDS.128 R80, [R80+0x1800] ;  /* 0x0018000050507984 */ /* 0x000f620000000c00 */
[----:B------:R-:W-:-:S02]  /*b330*/  LEA.HI.X.SX32 R187, R161, R0, 0x1, P5 ;  /* 0x00000000a1bb7211 */ /* 0x000fc400028f0eff */
[C---:B------:R-:W-:Y:S01]  /*b340*/  LEA R184, P5, R163.reuse, R10, 0x1 ;  /* 0x0000000aa3b87211 */ /* 0x040fe200078a08ff */
[----:B0-----:R0:W-:Y:S01]  /*b350*/  STG.E.U16 [R148.64], R96 ;  /* 0x0000006094007986 */ /* 0x0011e2000c101504 */
[C---:B-1----:R-:W-:Y:S02]  /*b360*/  LEA R159, R22.reuse, R163, 0x1 ;  /* 0x000000a3169f7211 */ /* 0x042fe400078e08ff */
[----:B------:R-:W-:Y:S01]  /*b370*/  LEA.HI.X.SX32 R185, R163, R0, 0x1, P5 ;  /* 0x00000000a3b97211 */ /* 0x000fe200028f0eff */
[----:B--2---:R1:W-:Y:S01]  /*b380*/  STG.E.U16 [R146.64], R92 ;  /* 0x0000005c92007986 */ /* 0x0043e2000c101504 */
[C---:B------:R-:W-:Y:S01]  /*b390*/  LEA R182, P5, R159.reuse, R10, 0x1 ;  /* 0x0000000a9fb67211 */ /* 0x040fe200078a08ff */
[----:B------:R-:W-:Y:S01]  /*b3a0*/  IMAD R157, R22, 0x2, R159 ;  /* 0x00000002169d7824 */ /* 0x000fe200078e029f */
[----:B------:R-:W-:Y:S02]  /*b3b0*/  PRMT R112, R112, 0x7632, R112 ;  /* 0x0000763270707816 */ /* 0x000fe40000000070 */
[----:B------:R-:W-:-:S02]  /*b3c0*/  LEA.HI.X.SX32 R183, R159, R0, 0x1, P5 ;  /* 0x000000009fb77211 */ /* 0x000fc400028f0eff */
[C---:B------:R-:W-:Y:S01]  /*b3d0*/  LEA R180, P5, R157.reuse, R10, 0x1 ;  /* 0x0000000a9db47211 */ /* 0x040fe200078a08ff */
[----:B---3--:R2:W-:Y:S01]  /*b3e0*/  STG.E.U16 [R144.64], R88 ;  /* 0x0000005890007986 */ /* 0x0085e2000c101504 */
[C---:B------:R-:W-:Y:S02]  /*b3f0*/  LEA R159, R22.reuse, R157, 0x1 ;  /* 0x0000009d169f7211 */ /* 0x040fe400078e08ff */
[----:B------:R-:W-:Y:S01]  /*b400*/  LEA.HI.X.SX32 R181, R157, R0, 0x1, P5 ;  /* 0x000000009db57211 */ /* 0x000fe200028f0eff */
[----:B------:R3:W-:Y:S01]  /*b410*/  STG.E.U16 [R78.64], R84 ;  /* 0x000000544e007986 */ /* 0x0007e2000c101504 */
[C---:B------:R-:W-:Y:S01]  /*b420*/  LEA R178, P5, R159.reuse, R10, 0x1 ;  /* 0x0000000a9fb27211 */ /* 0x040fe200078a08ff */
[----:B----4-:R-:W-:Y:S01]  /*b430*/  IMAD R155, R22, 0x2, R159 ;  /* 0x00000002169b7824 */ /* 0x010fe200078e029f */
[----:B------:R-:W-:Y:S02]  /*b440*/  PRMT R108, R108, 0x7632, R108 ;  /* 0x000076326c6c7816 */ /* 0x000fe4000000006c */
[----:B------:R-:W-:-:S02]  /*b450*/  LEA.HI.X.SX32 R179, R159, R0, 0x1, P5 ;  /* 0x000000009fb37211 */ /* 0x000fc400028f0eff */
[C---:B------:R-:W-:Y:S02]  /*b460*/  LEA R176, P5, R155.reuse, R10, 0x1 ;  /* 0x0000000a9bb07211 */ /* 0x040fe400078a08ff */
[C---:B------:R-:W-:Y:S02]  /*b470*/  LEA R153, R22.reuse, R155, 0x1 ;  /* 0x0000009b16997211 */ /* 0x040fe400078e08ff */
[----:B------:R-:W-:Y:S02]  /*b480*/  LEA.HI.X.SX32 R177, R155, R0, 0x1, P5 ;  /* 0x000000009bb17211 */ /* 0x000fe400028f0eff */
[C---:B------:R-:W-:Y:S01]  /*b490*/  LEA R174, P5, R153.reuse, R10, 0x1 ;  /* 0x0000000a99ae7211 */ /* 0x040fe200078a08ff */
[----:B------:R-:W-:Y:S01]  /*b4a0*/  IMAD R151, R22, 0x2, R153 ;  /* 0x0000000216977824 */ /* 0x000fe200078e0299 */
[----:B------:R-:W-:Y:S02]  /*b4b0*/  PRMT R104, R104, 0x7632, R104 ;  /* 0x0000763268687816 */ /* 0x000fe40000000068 */
[----:B------:R-:W-:-:S02]  /*b4c0*/  LEA.HI.X.SX32 R175, R153, R0, 0x1, P5 ;  /* 0x0000000099af7211 */ /* 0x000fc400028f0eff */
[C---:B------:R-:W-:Y:S01]  /*b4d0*/  LEA R172, P5, R151.reuse, R10, 0x1 ;  /* 0x0000000a97ac7211 */ /* 0x040fe200078a08ff */
[----:B-----5:R4:W-:Y:S01]  /*b4e0*/  STG.E.U16 [R76.64], R80 ;  /* 0x000000504c007986 */ /* 0x0209e2000c101504 */
[C---:B0-----:R-:W-:Y:S02]  /*b4f0*/  LEA R149, R22.reuse, R151, 0x1 ;  /* 0x0000009716957211 */ /* 0x041fe400078e08ff */
[----:B------:R-:W-:Y:S01]  /*b500*/  LEA.HI.X.SX32 R173, R151, R0, 0x1, P5 ;  /* 0x0000000097ad7211 */ /* 0x000fe200028f0eff */
[----:B------:R0:W-:Y:S01]  /*b510*/  STG.E.U16 [R74.64], R132 ;  /* 0x000000844a007986 */ /* 0x0001e2000c101504 */
[C---:B------:R-:W-:Y:S01]  /*b520*/  LEA R170, P5, R149.reuse, R10, 0x1 ;  /* 0x0000000a95aa7211 */ /* 0x040fe200078a08ff */
[----:B-1----:R-:W-:Y:S01]  /*b530*/  IMAD R147, R22, 0x2, R149 ;  /* 0x0000000216937824 */ /* 0x002fe200078e0295 */
[----:B------:R-:W-:Y:S01]  /*b540*/  PRMT R100, R100, 0x7632, R100 ;  /* 0x0000763264647816 */ /* 0x000fe20000000064 */
[----:B------:R1:W-:Y:S01]  /*b550*/  STG.E.U16 [R72.64], R128 ;  /* 0x0000008048007986 */ /* 0x0003e2000c101504 */
[----:B------:R-:W-:-:S02]  /*b560*/  LEA.HI.X.SX32 R171, R149, R0, 0x1, P5 ;  /* 0x0000000095ab7211 */ /* 0x000fc400028f0eff */
[C---:B------:R-:W-:Y:S01]  /*b570*/  LEA R168, P5, R147.reuse, R10, 0x1 ;  /* 0x0000000a93a87211 */ /* 0x040fe200078a08ff */
[----:B------:R5:W-:Y:S01]  /*b580*/  STG.E.U16 [R70.64], R124 ;  /* 0x0000007c46007986 */ /* 0x000be2000c101504 */
[C---:B--2---:R-:W-:Y:S02]  /*b590*/  LEA R145, R22.reuse, R147, 0x1 ;  /* 0x0000009316917211 */ /* 0x044fe400078e08ff */
[----:B------:R-:W-:Y:S01]  /*b5a0*/  LEA.HI.X.SX32 R169, R147, R0, 0x1, P5 ;  /* 0x0000000093a97211 */ /* 0x000fe200028f0eff */
[----:B------:R2:W-:Y:S01]  /*b5b0*/  STG.E.U16 [R68.64], R120 ;  /* 0x0000007844007986 */ /* 0x0005e2000c101504 */
[C---:B------:R-:W-:Y:S01]  /*b5c0*/  LEA R166, P5, R145.reuse, R10, 0x1 ;  /* 0x0000000a91a67211 */ /* 0x040fe200078a08ff */
[----:B---3--:R-:W-:Y:S01]  /*b5d0*/  IMAD R79, R22, 0x2, R145 ;  /* 0x00000002164f7824 */ /* 0x008fe200078e0291 */
[----:B------:R-:W-:Y:S01]  /*b5e0*/  PRMT R140, R140, 0x7632, R140 ;  /* 0x000076328c8c7816 */ /* 0x000fe2000000008c */
[----:B------:R3:W-:Y:S01]  /*b5f0*/  STG.E.U16 [R66.64], R116 ;  /* 0x0000007442007986 */ /* 0x0007e2000c101504 */
[----:B------:R-:W-:-:S02]  /*b600*/  LEA.HI.X.SX32 R167, R145, R0, 0x1, P5 ;  /* 0x0000000091a77211 */ /* 0x000fc400028f0eff */
[C---:B------:R-:W-:Y:S01]  /*b610*/  LEA R164, P5, R79.reuse, R10, 0x1 ;  /* 0x0000000a4fa47211 */ /* 0x040fe200078a08ff */
[----:B------:R1:W-:Y:S01]  /*b620*/  STG.E.U16 [R64.64], R112 ;  /* 0x0000007040007986 */ /* 0x0003e2000c101504 */
[C---:B----4-:R-:W-:Y:S02]  /*b630*/  LEA R77, R22.reuse, R79, 0x1 ;  /* 0x0000004f164d7211 */ /* 0x050fe400078e08ff */
[----:B------:R-:W-:Y:S01]  /*b640*/  LEA.HI.X.SX32 R165, R79, R0, 0x1, P5 ;  /* 0x000000004fa57211 */ /* 0x000fe200028f0eff */
[----:B------:R4:W-:Y:S01]  /*b650*/  STG.E.U16 [R62.64], R108 ;  /* 0x0000006c3e007986 */ /* 0x0009e2000c101504 */
[C---:B------:R-:W-:Y:S01]  /*b660*/  LEA R162, P5, R77.reuse, R10, 0x1 ;  /* 0x0000000a4da27211 */ /* 0x040fe200078a08ff */
[----:B0-----:R-:W-:Y:S01]  /*b670*/  IMAD R75, R22, 0x2, R77 ;  /* 0x00000002164b7824 */ /* 0x001fe200078e024d */
[----:B------:R-:W-:Y:S01]  /*b680*/  PRMT R136, R136, 0x7632, R136 ;  /* 0x0000763288887816 */ /* 0x000fe20000000088 */
        /* <DEDUP_REMOVED lines=13> */
[----:B------:R-:W-:Y:S01]  /*b760*/  STG.E.U16 [R52.64], R96 ;  /* 0x0000006034007986 */ /* 0x000fe2000c101504 */
[C---:B-----5:R-:W-:Y:S02]  /*b770*/  LEA R71, R22.reuse, R73, 0x1 ;  /* 0x0000004916477211 */ /* 0x060fe400078e08ff */
[----:B------:R-:W-:Y:S02]  /*b780*/  LEA.HI.X.SX32 R157, R73, R0, 0x1, P5 ;  /* 0x00000000499d7211 */ /* 0x000fe400028f0eff */
[C---:B------:R-:W-:Y:S01]  /*b790*/  LEA R154, P5, R71.reuse, R10, 0x1 ;  /* 0x0000000a479a7211 */ /* 0x040fe200078a08ff */
[----:B------:R-:W-:Y:S01]  /*b7a0*/  IMAD R73, R22, 0x2, R71 ;  /* 0x0000000216497824 */ /* 0x000fe200078e0247 */
[----:B------:R-:W-:Y:S02]  /*b7b0*/  PRMT R92, R92, 0x7632, R92 ;  /* 0x000076325c5c7816 */ /* 0x000fe4000000005c */
[----:B------:R-:W-:-:S02]  /*b7c0*/  LEA.HI.X.SX32 R155, R71, R0, 0x1, P5 ;  /* 0x00000000479b7211 */ /* 0x000fc400028f0eff */
[C---:B------:R-:W-:Y:S01]  /*b7d0*/  LEA R152, P5, R73.reuse, R10, 0x1 ;  /* 0x0000000a49987211 */ /* 0x040fe200078a08ff */
[----:B------:R-:W-:Y:S01]  /*b7e0*/  STG.E.U16 [R48.64], R92 ;  /* 0x0000005c30007986 */ /* 0x000fe2000c101504 */
[C---:B--2---:R-:W-:Y:S02]  /*b7f0*/  LEA R69, R22.reuse, R73, 0x1 ;  /* 0x0000004916457211 */ /* 0x044fe400078e08ff */
[----:B------:R-:W-:Y:S02]  /*b800*/  LEA.HI.X.SX32 R153, R73, R0, 0x1, P5 ;  /* 0x0000000049997211 */ /* 0x000fe400028f0eff */
[C---:B------:R-:W-:Y:S01]  /*b810*/  LEA R150, P5, R69.reuse, R10, 0x1 ;  /* 0x0000000a45967211 */ /* 0x040fe200078a08ff */
[----:B---3--:R-:W-:Y:S01]  /*b820*/  IMAD R67, R22, 0x2, R69 ;  /* 0x0000000216437824 */ /* 0x008fe200078e0245 */
[----:B------:R-:W-:Y:S02]  /*b830*/  PRMT R88, R88, 0x7632, R88 ;  /* 0x0000763258587816 */ /* 0x000fe40000000058 */
[----:B------:R-:W-:-:S02]  /*b840*/  LEA.HI.X.SX32 R151, R69, R0, 0x1, P5 ;  /* 0x0000000045977211 */ /* 0x000fc400028f0eff */
[C---:B------:R-:W-:Y:S01]  /*b850*/  LEA R148, P5, R67.reuse, R10, 0x1 ;  /* 0x0000000a43947211 */ /* 0x040fe200078a08ff */
[----:B------:R-:W-:Y:S01]  /*b860*/  STG.E.U16 [R44.64], R88 ;  /* 0x000000582c007986 */ /* 0x000fe2000c101504 */
[C---:B------:R-:W-:Y:S02]  /*b870*/  LEA R69, R22.reuse, R67, 0x1 ;  /* 0x0000004316457211 */ /* 0x040fe400078e08ff */
[----:B------:R-:W-:Y:S02]  /*b880*/  LEA.HI.X.SX32 R149, R67, R0, 0x1, P5 ;  /* 0x0000000043957211 */ /* 0x000fe400028f0eff */
[C---:B------:R-:W-:Y:S01]  /*b890*/  LEA R146, P5, R69.reuse, R10, 0x1 ;  /* 0x0000000a45927211 */ /* 0x040fe200078a08ff */
[----:B------:R-:W-:Y:S01]  /*b8a0*/  IMAD R65, R22, 0x2, R69 ;  /* 0x0000000216417824 */ /* 0x000fe200078e0245 */
[----:B------:R-:W-:Y:S02]  /*b8b0*/  PRMT R84, R84, 0x7632, R84 ;  /* 0x0000763254547816 */ /* 0x000fe40000000054 */
[----:B------:R-:W-:-:S02]  /*b8c0*/  LEA.HI.X.SX32 R147, R69, R0, 0x1, P5 ;  /* 0x0000000045937211 */ /* 0x000fc400028f0eff */
[C---:B------:R-:W-:Y:S01]  /*b8d0*/  LEA R76, P5, R65.reuse, R10, 0x1 ;  /* 0x0000000a414c7211 */ /* 0x040fe200078a08ff */
[----:B------:R-:W-:Y:S01]  /*b8e0*/  STG.E.U16 [R40.64], R84 ;  /* 0x0000005428007986 */ /* 0x000fe2000c101504 */
[C---:B----4-:R-:W-:Y:S02]  /*b8f0*/  LEA R63, R22.reuse, R65, 0x1 ;  /* 0x00000041163f7211 */ /* 0x050fe400078e08ff */
[----:B------:R-:W-:Y:S02]  /*b900*/  LEA.HI.X.SX32 R77, R65, R0, 0x1, P5 ;  /* 0x00000000414d7211 */ /* 0x000fe400028f0eff */
[C---:B------:R-:W-:Y:S01]  /*b910*/  LEA R144, P5, R63.reuse, R10, 0x1 ;  /* 0x0000000a3f907211 */ /* 0x040fe200078a08ff */
[----:B------:R-:W-:Y:S01]  /*b920*/  IMAD R65, R22, 0x2, R63 ;  /* 0x0000000216417824 */ /* 0x000fe200078e023f */
[----:B------:R-:W-:Y:S02]  /*b930*/  PRMT R80, R80, 0x7632, R80 ;  /* 0x0000763250507816 */ /* 0x000fe40000000050 */
[----:B------:R-:W-:-:S02]  /*b940*/  LEA.HI.X.SX32 R145, R63, R0, 0x1, P5 ;  /* 0x000000003f917211 */ /* 0x000fc400028f0eff */
[C---:B------:R-:W-:Y:S01]  /*b950*/  LEA R78, P5, R65.reuse, R10, 0x1 ;  /* 0x0000000a414e7211 */ /* 0x040fe200078a08ff */
[----:B------:R-:W-:Y:S01]  /*b960*/  STG.E.U16 [R36.64], R80 ;  /* 0x0000005024007986 */ /* 0x000fe2000c101504 */
[C---:B0-----:R-:W-:Y:S02]  /*b970*/  LEA R61, R22.reuse, R65, 0x1 ;  /* 0x00000041163d7211 */ /* 0x041fe400078e08ff */
[----:B------:R-:W-:Y:S01]  /*b980*/  LEA.HI.X.SX32 R79, R65, R0, 0x1, P5 ;  /* 0x00000000414f7211 */ /* 0x000fe200028f0eff */
[----:B------:R-:W-:Y:S01]  /*b990*/  STG.E.U16 [R32.64], R133 ;  /* 0x0000008520007986 */ /* 0x000fe2000c101504 */
[C---:B------:R-:W-:Y:S01]  /*b9a0*/  LEA R72, P5, R61.reuse, R10, 0x1 ;  /* 0x0000000a3d487211 */ /* 0x040fe200078a08ff */
[----:B------:R-:W-:Y:S01]  /*b9b0*/  IMAD R59, R22, 0x2, R61 ;  /* 0x00000002163b7824 */ /* 0x000fe200078e023d */
[----:B------:R-:W-:Y:S01]  /*b9c0*/  LOP3.LUT R132, R238, 0x18, RZ, 0xc0, !PT ;  /* 0x00000018ee847812 */ /* 0x000fe200078ec0ff */
[----:B------:R-:W-:Y:S01]  /*b9d0*/  STG.E.U16 [R28.64], R129 ;  /* 0x000000811c007986 */ /* 0x000fe2000c101504 */
[----:B------:R-:W-:-:S02]  /*b9e0*/  LEA.HI.X.SX32 R73, R61, R0, 0x1, P5 ;  /* 0x000000003d497211 */ /* 0x000fc400028f0eff */
[C---:B------:R-:W-:Y:S01]  /*b9f0*/  LEA R68, P5, R59.reuse, R10, 0x1 ;  /* 0x0000000a3b447211 */ /* 0x040fe200078a08ff */
[----:B------:R0:W-:Y:S01]  /*ba00*/  STG.E.U16 [R24.64], R125 ;  /* 0x0000007d18007986 */ /* 0x0001e2000c101504 */
[C---:B------:R-:W-:Y:S02]  /*ba10*/  LEA R61, R22.reuse, R59, 0x1 ;  /* 0x0000003b163d7211 */ /* 0x040fe400078e08ff */
[----:B------:R-:W-:Y:S01]  /*ba20*/  LEA.HI.X.SX32 R69, R59, R0, 0x1, P5 ;  /* 0x000000003b457211 */ /* 0x000fe200028f0eff */
[----:B------:R-:W-:Y:S01]  /*ba30*/  STG.E.U16 [R20.64], R121 ;  /* 0x0000007914007986 */ /* 0x000fe2000c101504 */
[----:B------:R-:W-:Y:S01]  /*ba40*/  LEA R64, P5, R61, R10, 0x1 ;  /* 0x0000000a3d407211 */ /* 0x000fe200078a08ff */
[----:B------:R-:W-:Y:S01]  /*ba50*/  IMAD R57, R22, 0x2, R61 ;  /* 0x0000000216397824 */ /* 0x000fe200078e023d */
[----:B------:R-:W-:Y:S01]  /*ba60*/  PRMT R116, R129, 0x7632, R116 ;  /* 0x0000763281747816 */ /* 0x000fe20000000074 */
[----:B------:R2:W-:Y:S01]  /*ba70*/  STG.E.U16 [R18.64], R117 ;  /* 0x0000007512007986 */ /* 0x0005e2000c101504 */
[----:B------:R-:W-:-:S02]  /*ba80*/  LEA.HI.X.SX32 R65, R61, R0, 0x1, P5 ;  /* 0x000000003d417211 */ /* 0x000fc400028f0eff */
[C---:B------:R-:W-:Y:S01]  /*ba90*/  LEA R60, P5, R57.reuse, R10, 0x1 ;  /* 0x0000000a393c7211 */ /* 0x040fe200078a08ff */
[----:B------:R3:W-:Y:S01]  /*baa0*/  STG.E.U16 [R16.64], R113 ;  /* 0x0000007110007986 */ /* 0x0007e2000c101504 */
[C---:B-1----:R-:W-:Y:S02]  /*bab0*/  LEA R55, R22.reuse, R57, 0x1 ;  /* 0x0000003916377211 */ /* 0x042fe400078e08ff */
[----:B------:R-:W-:Y:S01]  /*bac0*/  LEA.HI.X.SX32 R61, R57, R0, 0x1, P5 ;  /* 0x00000000393d7211 */ /* 0x000fe200028f0eff */
[----:B------:R-:W-:Y:S01]  /*bad0*/  STG.E.U16 [R50.64], R109 ;  /* 0x0000006d32007986 */ /* 0x000fe2000c101504 */
[----:B------:R-:W-:Y:S01]  /*bae0*/  LEA R56, P5, R55, R10, 0x1 ;  /* 0x0000000a37387211 */ /* 0x000fe200078a08ff */
[----:B------:R-:W-:Y:S01]  /*baf0*/  IMAD R59, R22, 0x2, R55 ;  /* 0x00000002163b7824 */ /* 0x000fe200078e0237 */
[----:B0-----:R-:W-:Y:S01]  /*bb00*/  PRMT R125, R125, 0x7632, R125 ;  /* 0x000076327d7d7816 */ /* 0x001fe2000000007d */
[----:B------:R-:W-:Y:S01]  /*bb10*/  STG.E.U16 [R46.64], R105 ;  /* 0x000000692e007986 */ /* 0x000fe2000c101504 */
[----:B------:R-:W-:-:S02]  /*bb20*/  LEA.HI.X.SX32 R57, R55, R0, 0x1, P5 ;  /* 0x0000000037397211 */ /* 0x000fc400028f0eff */
[C---:B------:R-:W-:Y:S01]  /*bb30*/  LEA R52, P5, R59.reuse, R10, 0x1 ;  /* 0x0000000a3b347211 */ /* 0x040fe200078a08ff */
[----:B------:R-:W-:Y:S01]  /*bb40*/  STG.E.U16 [R42.64], R101 ;  /* 0x000000652a007986 */ /* 0x000fe2000c101504 */
[C---:B------:R-:W-:Y:S02]  /*bb50*/  LEA R55, R22.reuse, R59, 0x1 ;  /* 0x0000003b16377211 */ /* 0x040fe400078e08ff */
[----:B------:R-:W-:Y:S01]  /*bb60*/  LEA.HI.X.SX32 R53, R59, R0, 0x1, P5 ;  /* 0x000000003b357211 */ /* 0x000fe200028f0eff */
[----:B------:R-:W-:Y:S01]  /*bb70*/  STG.E.U16 [R38.64], R141 ;  /* 0x0000008d26007986 */ /* 0x000fe2000c101504 */
[----:B------:R-:W-:Y:S01]  /*bb80*/  LEA R48, P5, R55, R10, 0x1 ;  /* 0x0000000a37307211 */ /* 0x000fe200078a08ff */
[----:B------:R-:W-:Y:S01]  /*bb90*/  IMAD R59, R22, 0x2, R55 ;  /* 0x00000002163b7824 */ /* 0x000fe200078e0237 */
[----:B--2---:R-:W-:Y:S01]  /*bba0*/  PRMT R117, R133, 0x7632, R117 ;  /* 0x0000763285757816 */ /* 0x004fe20000000075 */
[----:B------:R0:W-:Y:S01]  /*bbb0*/  STG.E.U16 [R34.64], R137 ;  /* 0x0000008922007986 */ /* 0x0001e2000c101504 */
[----:B------:R-:W-:-:S02]  /*bbc0*/  LEA.HI.X.SX32 R49, R55, R0, 0x1, P5 ;  /* 0x0000000037317211 */ /* 0x000fc400028f0eff */
[C---:B------:R-:W-:Y:S01]  /*bbd0*/  LEA R44, P5, R59.reuse, R10, 0x1 ;  /* 0x0000000a3b2c7211 */ /* 0x040fe200078a08ff */
[----:B------:R1:W-:Y:S01]  /*bbe0*/  STG.E.U16 [R30.64], R97 ;  /* 0x000000611e007986 */ /* 0x0003e2000c101504 */
[C---:B------:R-:W-:Y:S02]  /*bbf0*/  LEA R55, R22.reuse, R59, 0x1 ;  /* 0x0000003b16377211 */ /* 0x040fe400078e08ff */
[----:B------:R-:W-:Y:S01]  /*bc00*/  LEA.HI.X.SX32 R45, R59, R0, 0x1, P5 ;  /* 0x000000003b2d7211 */ /* 0x000fe200028f0eff */
[----:B------:R2:W-:Y:S01]  /*bc10*/  STG.E.U16 [R26.64], R93 ;  /* 0x0000005d1a007986 */ /* 0x0005e2000c101504 */
[----:B------:R-:W-:Y:S01]  /*bc20*/  LEA R40, P5, R55, R10, 0x1 ;  /* 0x0000000a37287211 */ /* 0x000fe200078a08ff */
[----:B------:R-:W-:Y:S01]  /*bc30*/  IMAD R59, R22, 0x2, R55 ;  /* 0x00000002163b7824 */ /* 0x000fe200078e0237 */
[----:B---3--:R-:W-:Y:S01]  /*bc40*/  PRMT R113, R117, 0x7632, R113 ;  /* 0x0000763275717816 */ /* 0x008fe20000000071 */
[----:B------:R3:W-:Y:S01]  /*bc50*/  STG.E.U16 [R14.64], R89 ;  /* 0x000000590e007986 */ /* 0x0007e2000c101504 */
[----:B------:R-:W-:-:S02]  /*bc60*/  LEA.HI.X.SX32 R41, R55, R0, 0x1, P5 ;  /* 0x0000000037297211 */ /* 0x000fc400028f0eff */
[C---:B------:R-:W-:Y:S01]  /*bc70*/  LEA R36, P5, R59.reuse, R10, 0x1 ;  /* 0x0000000a3b247211 */ /* 0x040fe200078a08ff */
[----:B------:R-:W-:Y:S01]  /*bc80*/  STG.E.U16 [R240.64], R85 ;  /* 0x00000055f0007986 */ /* 0x000fe2000c101504 */
[C---:B------:R-:W-:Y:S02]  /*bc90*/  LEA R55, R22.reuse, R59, 0x1 ;  /* 0x0000003b16377211 */ /* 0x040fe400078e08ff */
[----:B------:R-:W-:Y:S01]  /*bca0*/  LEA.HI.X.SX32 R37, R59, R0, 0x1, P5 ;  /* 0x000000003b257211 */ /* 0x000fe200028f0eff */
[----:B------:R4:W-:Y:S01]  /*bcb0*/  STG.E.U16 [R236.64], R81 ;  /* 0x00000051ec007986 */ /* 0x0009e2000c101504 */
[C---:B------:R-:W-:Y:S01]  /*bcc0*/  LEA R32, P5, R55.reuse, R10, 0x1 ;  /* 0x0000000a37207211 */ /* 0x040fe200078a08ff */
[----:B------:R-:W-:Y:S01]  /*bcd0*/  IMAD R59, R22, 0x2, R55 ;  /* 0x00000002163b7824 */ /* 0x000fe200078e0237 */
[----:B0-----:R-:W-:Y:S01]  /*bce0*/  FSEL R34, RZ, -23, P3 ;  /* 0xc1b80000ff227808 */ /* 0x001fe20001800000 */
[----:B------:R-:W-:Y:S01]  /*bcf0*/  STG.E.U16 [R234.64], R117 ;  /* 0x00000075ea007986 */ /* 0x000fe2000c101504 */
[----:B------:R-:W-:-:S02]  /*bd00*/  LEA.HI.X.SX32 R33, R55, R0, 0x1, P5 ;  /* 0x0000000037217211 */ /* 0x000fc400028f0eff */
[----:B------:R-:W-:Y:S01]  /*bd10*/  LEA R28, P5, R59, R10, 0x1 ;  /* 0x0000000a3b1c7211 */ /* 0x000fe200078a08ff */
[----:B------:R-:W-:Y:S01]  /*bd20*/  FFMA.FTZ R80, R23, 1.1920928955078125e-07, R34 ;  /* 0x3400000017507823 */ /* 0x000fe20000010022 */
[----:B------:R-:W-:Y:S01]  /*bd30*/  LEA R55, R22, R59, 0x1 ;  /* 0x0000003b16377211 */ /* 0x000fe200078e08ff */
[----:B------:R-:W-:Y:S01]  /*bd40*/  STG.E.U16 [R232.64], R116 ;  /* 0x00000074e8007986 */ /* 0x000fe2000c101504 */
[----:B------:R-:W-:Y:S01]  /*bd50*/  LEA.HI.X.SX32 R29, R59, R0, 0x1, P5 ;  /* 0x000000003b1d7211 */ /* 0x000fe200028f0eff */
[----:B------:R-:W-:Y:S01]  /*bd60*/  FADD R250, R80, R250 ;  /* 0x000000fa50fa7221 */ /* 0x000fe20000000000 */
[----:B------:R-:W-:Y:S01]  /*bd70*/  LEA R24, P5, R55, R10, 0x1 ;  /* 0x0000000a37187211 */ /* 0x000fe200078a08ff */
[----:B------:R-:W-:Y:S01]  /*bd80*/  IMAD R59, R22, 0x2, R55 ;  /* 0x00000002163b7824 */ /* 0x000fe200078e0237 */
[----:B------:R-:W-:Y:S01]  /*bd90*/  PRMT R121, R121, 0x7632, R121 ;  /* 0x0000763279797816 */ /* 0x000fe20000000079 */
        /* <DEDUP_REMOVED lines=9> */
[----:B------:R-:W-:Y:S02]  /*be30*/  PRMT R112, R113, 0x7632, R112 ;  /* 0x0000763271707816 */ /* 0x000fe40000000070 */
[----:B------:R-:W-:-:S02]  /*be40*/  LEA.HI.X.SX32 R19, R55, R0, 0x1, P5 ;  /* 0x0000000037137211 */ /* 0x000fc400028f0eff */
[C---:B------:R-:W-:Y:S01]  /*be50*/  LEA R63, R22.reuse, R59, 0x1 ;  /* 0x0000003b163f7211 */ /* 0x040fe200078e08ff */
[----:B------:R-:W-:Y:S01]  /*be60*/  STG.E.U16 [R224.64], R112 ;  /* 0x00000070e0007986 */ /* 0x000fe2000c101504 */
[----:B------:R-:W-:Y:S02]  /*be70*/  LEA R16, P5, R59, R10, 0x1 ;  /* 0x0000000a3b107211 */ /* 0x000fe400078a08ff */
[----:B------:R-:W-:Y:S01]  /*be80*/  PRMT R109, R109, 0x7632, R109 ;  /* 0x000076326d6d7816 */ /* 0x000fe2000000006d */
[C---:B------:R-:W-:Y:S01]  /*be90*/  IMAD R55, R22.reuse, 0x2, R63 ;  /* 0x0000000216377824 */ /* 0x040fe200078e023f */
[----:B------:R-:W-:Y:S02]  /*bea0*/  LEA.HI.X.SX32 R17, R59, R0, 0x1, P5 ;  /* 0x000000003b117211 */ /* 0x000fe400028f0eff */
[----:B------:R-:W-:Y:S01]  /*beb0*/  LEA R74, P5, R63, R10, 0x1 ;  /* 0x0000000a3f4a7211 */ /* 0x000fe200078a08ff */
[----:B------:R-:W-:Y:S01]  /*bec0*/  STG.E.U16 [R222.64], R109 ;  /* 0x0000006dde007986 */ /* 0x000fe2000c101504 */
[----:B------:R-:W-:-:S02]  /*bed0*/  LEA R59, R22, R55, 0x1 ;  /* 0x00000037163b7211 */ /* 0x000fc400078e08ff */
[----:B------:R-:W-:Y:S02]  /*bee0*/  LEA.HI.X.SX32 R75, R63, R0, 0x1, P5 ;  /* 0x000000003f4b7211 */ /* 0x000fe400028f0eff */
[----:B------:R-:W-:Y:S01]  /*bef0*/  LEA R70, P5, R55, R10, 0x1 ;  /* 0x0000000a37467211 */ /* 0x000fe200078a08ff */
[C---:B------:R-:W-:Y:S01]  /*bf00*/  IMAD R63, R22.reuse, 0x2, R59 ;  /* 0x00000002163f7824 */ /* 0x040fe200078e023b */
[----:B------:R-:W-:Y:S02]  /*bf10*/  PRMT R105, R105, 0x7632, R105 ;  /* 0x0000763269697816 */ /* 0x000fe40000000069 */
[----:B------:R-:W-:Y:S02]  /*bf20*/  LEA.HI.X.SX32 R71, R55, R0, 0x1, P5 ;  /* 0x0000000037477211 */ /* 0x000fe400028f0eff */
[----:B------:R-:W-:Y:S01]  /*bf30*/  LEA R54, R22, R63, 0x1 ;  /* 0x0000003f16367211 */ /* 0x000fe200078e08ff */
[----:B------:R-:W-:Y:S01]  /*bf40*/  STG.E.U16 [R220.64], R105 ;  /* 0x00000069dc007986 */ /* 0x000fe2000c101504 */
[----:B------:R-:W-:-:S02]  /*bf50*/  LEA R66, P5, R59, R10, 0x1 ;  /* 0x0000000a3b427211 */ /* 0x000fc400078a08ff */
[----:B------:R-:W-:Y:S01]  /*bf60*/  PRMT R101, R101, 0x7632, R101 ;  /* 0x0000763265657816 */ /* 0x000fe20000000065 */
[C---:B------:R-:W-:Y:S01]  /*bf70*/  IMAD R51, R22.reuse, 0x2, R54 ;  /* 0x0000000216337824 */ /* 0x040fe200078e0236 */
[----:B------:R-:W-:Y:S02]  /*bf80*/  LEA.HI.X.SX32 R67, R59, R0, 0x1, P5 ;  /* 0x000000003b437211 */ /* 0x000fe400028f0eff */
[C---:B------:R-:W-:Y:S01]  /*bf90*/  LEA R62, P5, R63.reuse, R10, 0x1 ;  /* 0x0000000a3f3e7211 */ /* 0x040fe200078a08ff */
[----:B------:R-:W-:Y:S01]  /*bfa0*/  STG.E.U16 [R218.64], R101 ;  /* 0x00000065da007986 */ /* 0x000fe2000c101504 */
[----:B------:R-:W-:Y:S02]  /*bfb0*/  LEA R47, R22, R51, 0x1 ;  /* 0x00000033162f7211 */ /* 0x000fe400078e08ff */
[----:B------:R-:W-:Y:S02]  /*bfc0*/  LEA.HI.X.SX32 R63, R63, R0, 0x1, P5 ;  /* 0x000000003f3f7211 */ /* 0x000fe400028f0eff */
[-C--:B------:R-:W-:Y:S01]  /*bfd0*/  LEA R58, P5, R54, R10.reuse, 0x1 ;  /* 0x0000000a363a7211 */ /* 0x080fe200078a08ff */
[----:B------:R-:W-:Y:S01]  /*bfe0*/  IMAD R43, R22, 0x2, R47 ;  /* 0x00000002162b7824 */ /* 0x000fe200078e022f */
[----:B------:R-:W-:-:S02]  /*bff0*/  LEA R50, P3, R47, R10, 0x1 ;  /* 0x0000000a2f327211 */ /* 0x000fc400078608ff */
[----:B------:R-:W-:Y:S02]  /*c000*/  LEA.HI.X.SX32 R59, R54, R0, 0x1, P5 ;  /* 0x00000000363b7211 */ /* 0x000fe400028f0eff */
[C---:B------:R-:W-:Y:S02]  /*c010*/  LEA R84, R22.reuse, R43, 0x1 ;  /* 0x0000002b16547211 */ /* 0x040fe400078e08ff */
        /* <DEDUP_REMOVED lines=9> */
[C---:B-1----:R-:W-:Y:S01]  /*c0b0*/  IMAD R31, R22.reuse, 0x2, R35 ;  /* 0x00000002161f7824 */ /* 0x042fe200078e0223 */
[----:B------:R-:W-:Y:S02]  /*c0c0*/  LEA.HI.X.SX32 R47, R43, R0, 0x1, P5 ;  /* 0x000000002b2f7211 */ /* 0x000fe400028f0eff */
[----:B------:R-:W-:Y:S02]  /*c0d0*/  LEA R38, P5, R39, R10, 0x1 ;  /* 0x0000000a27267211 */ /* 0x000fe400078a08ff */
[----:B--2---:R-:W-:Y:S02]  /*c0e0*/  LEA R27, R22, R31, 0x1 ;  /* 0x0000001f161b7211 */ /* 0x004fe400078e08ff */
[----:B------:R-:W-:-:S02]  /*c0f0*/  LEA.HI.X.SX32 R43, R84, R0, 0x1, P3 ;  /* 0x00000000542b7211 */ /* 0x000fc400018f0eff */
[----:B------:R-:W-:Y:S01]  /*c100*/  LEA.HI.X.SX32 R39, R39, R0, 0x1, P5 ;  /* 0x0000000027277211 */ /* 0x000fe200028f0eff */
[C---:B------:R-:W-:Y:S01]  /*c110*/  IMAD R23, R22.reuse, 0x2, R27 ;  /* 0x0000000216177824 */ /* 0x040fe200078e021b */
[-C--:B------:R-:W-:Y:S02]  /*c120*/  LEA R34, P3, R35, R10.reuse, 0x1 ;  /* 0x0000000a23227211 */ /* 0x080fe400078608ff */
[----:B------:R-:W-:Y:S02]  /*c130*/  LEA R30, P5, R31, R10, 0x1 ;  /* 0x0000000a1f1e7211 */ /* 0x000fe400078a08ff */
[C---:B------:R-:W-:Y:S02]  /*c140*/  LEA R84, R22.reuse, R23, 0x1 ;  /* 0x0000001716547211 */ /* 0x040fe400078e08ff */
[-C--:B------:R-:W-:Y:S02]  /*c150*/  LEA.HI.X.SX32 R35, R35, R0.reuse, 0x1, P3 ;  /* 0x0000000023237211 */ /* 0x080fe400018f0eff */
[----:B------:R-:W-:Y:S01]  /*c160*/  LEA.HI.X.SX32 R31, R31, R0, 0x1, P5 ;  /* 0x000000001f1f7211 */ /* 0x000fe200028f0eff */
[----:B---3--:R-:W-:Y:S01]  /*c170*/  IMAD R15, R22, 0x2, R84 ;  /* 0x00000002160f7824 */ /* 0x008fe200078e0254 */
[----:B------:R-:W-:-:S02]  /*c180*/  LEA R22, P3, R23, R10, 0x1 ;  /* 0x0000000a17167211 */ /* 0x000fc400078608ff */
[----:B------:R-:W-:Y:S02]  /*c190*/  LEA R26, P5, R27, R10, 0x1 ;  /* 0x0000000a1b1a7211 */ /* 0x000fe400078a08ff */
[-C--:B------:R-:W-:Y:S02]  /*c1a0*/  LEA.HI.X.SX32 R23, R23, R0.reuse, 0x1, P3 ;  /* 0x0000000017177211 */ /* 0x080fe400018f0eff */
[----:B------:R-:W-:Y:S02]  /*c1b0*/  LEA.HI.X.SX32 R27, R27, R0, 0x1, P5 ;  /* 0x000000001b1b7211 */ /* 0x000fe400028f0eff */
[----:B------:R-:W-:Y:S02]  /*c1c0*/  LEA R14, P3, R15, R10, 0x1 ;  /* 0x0000000a0f0e7211 */ /* 0x000fe400078608ff */
[----:B------:R-:W-:Y:S02]  /*c1d0*/  ISETP.GE.U32.AND P5, PT, R243, 0x7f800000, PT ;  /* 0x7f800000f300780c */ /* 0x000fe40003fa6070 */
[----:B------:R-:W-:-:S02]  /*c1e0*/  LEA.HI.X.SX32 R15, R15, R0, 0x1, P3 ;  /* 0x000000000f0f7211 */ /* 0x000fc400018f0eff */
[----:B------:R-:W-:Y:S02]  /*c1f0*/  LEA R238, P3, R84, R10, 0x1 ;  /* 0x0000000a54ee7211 */ /* 0x000fe400078608ff */
[----:B------:R-:W-:Y:S02]  /*c200*/  LEA.HI R10, R132, R239, RZ, 0x1f ;  /* 0x000000ef840a7211 */ /* 0x000fe400078ff8ff */
[----:B------:R-:W-:Y:S02]  /*c210*/  LEA.HI.X.SX32 R239, R84, R0, 0x1, P3 ;  /* 0x0000000054ef7211 */ /* 0x000fe400018f0eff */
[----:B------:R-:W-:Y:S02]  /*c220*/  FSETP.NEU.AND P3, PT, R11, RZ, PT ;  /* 0x000000ff0b00720b */ /* 0x000fe40003f6d000 */
[----:B------:R-:W-:Y:S02]  /*c230*/  IADD3 R11, R246, -0x3f3504f3, RZ ;  /* 0xc0cafb0df60b7810 */ /* 0x000fe40007ffe0ff */
[----:B------:R-:W-:-:S02]  /*c240*/  @P5 MOV R0, 0x7f800000 ;  /* 0x7f80000000005802 */ /* 0x000fc40000000f00 */
[----:B------:R-:W-:Y:S02]  /*c250*/  LOP3.LUT R11, R11, 0xff800000, RZ, 0xc0, !PT ;  /* 0xff8000000b0b7812 */ /* 0x000fe400078ec0ff */
[----:B------:R-:W-:Y:S01]  /*c260*/  IADD3 R84, R245, -0x3f3504f3, RZ ;  /* 0xc0cafb0df5547810 */ /* 0x000fe20007ffe0ff */
[----:B------:R-:W-:Y:S01]  /*c270*/  @P5 FFMA.FTZ R250, R243, R0, +INF ;  /* 0x7f800000f3fa5423 */ /* 0x000fe20000010000 */
[----:B------:R-:W-:Y:S01]  /*c280*/  PRMT R137, R137, 0x7632, R137 ;  /* 0x0000763289897816 */ /* 0x000fe20000000089 */
[----:B------:R-:W-:Y:S01]  /*c290*/  IMAD.IADD R0, R246, 0x1, -R11 ;  /* 0x00000001f6007824 */ /* 0x000fe200078e0a0b */
[----:B------:R-:W-:Y:S01]  /*c2a0*/  LOP3.LUT R84, R84, 0xff800000, RZ, 0xc0, !PT ;  /* 0xff80000054547812 */ /* 0x000fe200078ec0ff */
[----:B------:R-:W0:Y:S01]  /*c2b0*/  I2F R11, R11 ;  /* 0x0000000b000b7306 */ /* 0x000e220000201400 */
[----:B------:R-:W-:Y:S01]  /*c2c0*/  PRMT R97, R97, 0x7632, R97 ;  /* 0x0000763261617816 */ /* 0x000fe20000000061 */
[----:B------:R-:W-:Y:S01]  /*c2d0*/  FADD R0, R0, -1 ;  /* 0xbf80000000007421 */ /* 0x000fe20000000000 */
[----:B------:R-:W-:Y:S01]  /*c2e0*/  IADD3 R80, R245, -R84, RZ ;  /* 0x80000054f5507210 */ /* 0x000fe20007ffe0ff */
[----:B------:R-:W-:Y:S01]  /*c2f0*/  STG.E.U16 [R214.64], R137 ;  /* 0x00000089d6007986 */ /* 0x000fe2000c101504 */
[----:B------:R-:W-:Y:S01]  /*c300*/  PRMT R93, R93, 0x7632, R93 ;  /* 0x000076325d5d7816 */ /* 0x000fe2000000005d */
[-C--:B------:R-:W-:Y:S01]  /*c310*/  FFMA.FTZ R92, R0, R251.reuse, -0.16845393180847167969 ;  /* 0xbe2c7f30005c7423 */ /* 0x080fe200000100fb */
[----:B------:R-:W-:Y:S01]  /*c320*/  PRMT R89, R89, 0x7632, R89 ;  /* 0x0000763259597816 */ /* 0x000fe20000000059 */
[----:B------:R-:W-:Y:S01]  /*c330*/  FADD R80, R80, -1 ;  /* 0xbf80000050507421 */ /* 0x000fe20000000000 */
[----:B------:R-:W1:Y:S01]  /*c340*/  I2F R84, R84 ;  /* 0x0000005400547306 */ /* 0x000e620000201400 */
[----:B------:R-:W-:Y:S01]  /*c350*/  FFMA.FTZ R92, R0, R92, 0.1716887056827545166 ;  /* 0x3e2fcf2a005c7423 */ /* 0x000fe2000001005c */
[----:B------:R-:W-:Y:S01]  /*c360*/  PRMT R104, R85, 0x7632, R104 ;  /* 0x0000763255687816 */ /* 0x000fe20000000068 */
[----:B------:R-:W-:Y:S01]  /*c370*/  FFMA.FTZ R88, R80, R251, -0.16845393180847167969 ;  /* 0xbe2c7f3050587423 */ /* 0x000fe200000100fb */
[----:B----4-:R-:W-:Y:S01]  /*c380*/  PRMT R81, R81, 0x7632, R81 ;  /* 0x0000763251517816 */ /* 0x010fe20000000051 */
[----:B------:R-:W-:Y:S01]  /*c390*/  FFMA.FTZ R92, R0, R92, -0.17900948226451873779 ;  /* 0xbe374e43005c7423 */ /* 0x000fe2000001005c */
[----:B------:R-:W-:Y:S01]  /*c3a0*/  STG.E.U16 [R212.64], R97 ;  /* 0x00000061d4007986 */ /* 0x000fe2000c101504 */
[----:B------:R-:W-:Y:S01]  /*c3b0*/  FFMA.FTZ R88, R80, R88, 0.1716887056827545166 ;  /* 0x3e2fcf2a50587423 */ /* 0x000fe20000010058 */
[----:B------:R-:W-:Y:S01]  /*c3c0*/  PRMT R85, R134, 0x7632, R85 ;  /* 0x0000763286557816 */ /* 0x000fe20000000055 */
[----:B------:R-:W-:Y:S01]  /*c3d0*/  FFMA.FTZ R92, R0, R92, 0.20512372255325317383 ;  /* 0x3e520bf4005c7423 */ /* 0x000fe2000001005c */
[----:B------:R-:W-:Y:S01]  /*c3e0*/  STG.E.U16 [R210.64], R93 ;  /* 0x0000005dd2007986 */ /* 0x000fe2000c101504 */
[----:B------:R-:W-:Y:S01]  /*c3f0*/  FFMA.FTZ R88, R80, R88, -0.17900948226451873779 ;  /* 0xbe374e4350587423 */ /* 0x000fe20000010058 */
[----:B------:R-:W-:Y:S01]  /*c400*/  FSEL R247, R247, -INF , P3 ;  /* 0xff800000f7f77808 */ /* 0x000fe20001800000 */
[----:B------:R-:W-:Y:S01]  /*c410*/  FFMA.FTZ R92, R0, R92, -0.24046532809734344482 ;  /* 0xbe763c8b005c7423 */ /* 0x000fe2000001005c */
[----:B------:R-:W-:Y:S01]  /*c420*/  STG.E.U16 [R204.64], R89 ;  /* 0x00000059cc007986 */ /* 0x000fe2000c101504 */
[----:B------:R-:W-:-:S02]  /*c430*/  FFMA.FTZ R88, R80, R88, 0.20512372255325317383 ;  /* 0x3e520bf450587423 */ /* 0x000fc40000010058 */
[----:B------:R-:W-:Y:S01]  /*c440*/  FFMA.FTZ R92, R0, R92, 0.28857114911079406738 ;  /* 0x3e93bf99005c7423 */ /* 0x000fe2000001005c */
[----:B------:R-:W-:Y:S01]  /*c450*/  STG.E.U16 [R208.64], R104 ;  /* 0x00000068d0007986 */ /* 0x000fe2000c101504 */
[----:B------:R-:W-:Y:S02]  /*c460*/  FFMA.FTZ R88, R80, R88, -0.24046532809734344482 ;  /* 0xbe763c8b50587423 */ /* 0x000fe40000010058 */
[----:B------:R-:W-:Y:S01]  /*c470*/  FFMA.FTZ R92, R0, R92, -0.36067417263984680176 ;  /* 0xbeb8aa49005c7423 */ /* 0x000fe2000001005c */
[----:B------:R2:W-:Y:S01]  /*c480*/  STG.E.U16 [R206.64], R81 ;  /* 0x00000051ce007986 */ /* 0x0005e2000c101504 */
[----:B------:R-:W-:Y:S02]  /*c490*/  FFMA.FTZ R88, R80, R88, 0.28857114911079406738 ;  /* 0x3e93bf9950587423 */ /* 0x000fe40000010058 */
[----:B------:R-:W-:Y:S01]  /*c4a0*/  FFMA.FTZ R92, R0, R92, 0.48089820146560668945 ;  /* 0x3ef6384a005c7423 */ /* 0x000fe2000001005c */
[----:B------:R-:W-:Y:S01]  /*c4b0*/  STG.E.U16 [R202.64], R134 ;  /* 0x00000086ca007986 */ /* 0x000fe2000c101504 */
[----:B------:R-:W-:-:S02]  /*c4c0*/  FFMA.FTZ R88, R80, R88, -0.36067417263984680176 ;  /* 0xbeb8aa4950587423 */ /* 0x000fc40000010058 */
[----:B------:R-:W-:Y:S01]  /*c4d0*/  FFMA.FTZ R92, R0, R92, -0.72134751081466674805 ;  /* 0xbf38aa3b005c7423 */ /* 0x000fe2000001005c */
[----:B------:R-:W-:Y:S01]  /*c4e0*/  STG.E.U16 [R200.64], R130 ;  /* 0x00000082c8007986 */ /* 0x000fe2000c101504 */
[----:B------:R-:W-:Y:S02]  /*c4f0*/  FFMA.FTZ R88, R80, R88, 0.48089820146560668945 ;  /* 0x3ef6384a50587423 */ /* 0x000fe40000010058 */
[----:B------:R-:W-:Y:S01]  /*c500*/  FMUL R96, R0, R92 ;  /* 0x0000005c00607220 */ /* 0x000fe20000400000 */
[----:B------:R-:W-:Y:S01]  /*c510*/  FSEL R92, RZ, -23, P1 ;  /* 0xc1b80000ff5c7808 */ /* 0x000fe20000800000 */
[----:B------:R-:W-:Y:S01]  /*c520*/  FFMA.FTZ R88, R80, R88, -0.72134751081466674805 ;  /* 0xbf38aa3b50587423 */ /* 0x000fe20000010058 */
[----:B------:R-:W-:Y:S01]  /*c530*/  ISETP.GE.U32.AND P1, PT, R246, 0x7f800000, PT ;  /* 0x7f800000f600780c */ /* 0x000fe20003f26070 */
[----:B------:R-:W-:Y:S01]  /*c540*/  FMUL R96, R0, R96 ;  /* 0x0000006000607220 */ /* 0x000fe20000400000 */
[----:B------:R3:W-:Y:S01]  /*c550*/  STG.E.U16 [R198.64], R126 ;  /* 0x0000007ec6007986 */ /* 0x0007e2000c101504 */
[----:B------:R-:W-:Y:S01]  /*c560*/  FMUL R88, R80, R88 ;  /* 0x0000005850587220 */ /* 0x000fe20000400000 */
[----:B--2---:R-:W-:Y:S01]  /*c570*/  PRMT R81, R118, 0x7632, R81 ;  /* 0x0000763276517816 */ /* 0x004fe20000000051 */
[----:B------:R-:W-:Y:S01]  /*c580*/  FFMA.FTZ R96, R0, 1.4426950216293334961, R96 ;  /* 0x3fb8aa3b00607823 */ /* 0x000fe20000010060 */
[----:B------:R-:W-:Y:S01]  /*c590*/  FSEL R0, RZ, -23, P4 ;  /* 0xc1b80000ff007808 */ /* 0x000fe20002000000 */
[C---:B------:R-:W-:Y:S01]  /*c5a0*/  FMUL R88, R80.reuse, R88 ;  /* 0x0000005850587220 */ /* 0x040fe20000400000 */
[----:B------:R-:W-:Y:S01]  /*c5b0*/  ISETP.GE.U32.AND P4, PT, R245, 0x7f800000, PT ;  /* 0x7f800000f500780c */ /* 0x000fe20003f86070 */
[----:B0-----:R-:W-:Y:S01]  /*c5c0*/  FFMA.FTZ R11, R11, 1.1920928955078125e-07, R92 ;  /* 0x340000000b0b7823 */ /* 0x001fe2000001005c */
[----:B------:R0:W-:Y:S01]  /*c5d0*/  STG.E.U16 [R196.64], R122 ;  /* 0x0000007ac4007986 */ /* 0x0001e2000c101504 */
[----:B------:R-:W-:-:S02]  /*c5e0*/  FFMA.FTZ R88, R80, 1.4426950216293334961, R88 ;  /* 0x3fb8aa3b50587823 */ /* 0x000fc40000010058 */
[----:B------:R-:W-:Y:S01]  /*c5f0*/  @P1 IMAD.MOV.U32 R80, RZ, RZ, 0x7f800000 ;  /* 0x7f800000ff501424 */ /* 0x000fe200078e00ff */
[----:B------:R-:W-:Y:S01]  /*c600*/  STG.E.U16 [R194.64], R118 ;  /* 0x00000076c2007986 */ /* 0x000fe2000c101504 */
[----:B------:R-:W-:Y:S01]  /*c610*/  FADD R11, R11, R96 ;  /* 0x000000600b0b7221 */ /* 0x000fe20000000000 */
[----:B---3--:R-:W-:Y:S01]  /*c620*/  PRMT R126, R126, 0x7632, R126 ;  /* 0x000076327e7e7816 */ /* 0x008fe2000000007e */
[----:B-1----:R-:W-:Y:S01]  /*c630*/  FFMA.FTZ R0, R84, 1.1920928955078125e-07, R0 ;  /* 0x3400000054007823 */ /* 0x002fe20000010000 */
[----:B------:R-:W-:Y:S01]  /*c640*/  IADD3 R84, R244, -0x3f3504f3, RZ ;  /* 0xc0cafb0df4547810 */ /* 0x000fe20007ffe0ff */
[----:B------:R-:W-:Y:S01]  /*c650*/  @P1 FFMA.FTZ R11, R246, R80, +INF ;  /* 0x7f800000f60b1423 */ /* 0x000fe20000010050 */
[----:B------:R-:W-:Y:S01]  /*c660*/  FSETP.NEU.AND P1, PT, R12, RZ, PT ;  /* 0x000000ff0c00720b */ /* 0x000fe20003f2d000 */
[----:B------:R-:W-:Y:S01]  /*c670*/  FADD R0, R0, R88 ;  /* 0x0000005800007221 */ /* 0x000fe20000000000 */
[----:B------:R-:W-:Y:S01]  /*c680*/  @P4 MOV R12, 0x7f800000 ;  /* 0x7f800000000c4802 */ /* 0x000fe20000000f00 */
[----:B------:R-:W-:Y:S01]  /*c690*/  STG.E.U16 [R192.64], R114 ;  /* 0x00000072c0007986 */ /* 0x000fe2000c101504 */
[----:B------:R-:W-:-:S02]  /*c6a0*/  LOP3.LUT R84, R84, 0xff800000, RZ, 0xc0, !PT ;  /* 0xff80000054547812 */ /* 0x000fc400078ec0ff */
[----:B------:R-:W-:Y:S01]  /*c6b0*/  IADD3 R88, R242, -0x3f3504f3, RZ ;  /* 0xc0cafb0df2587810 */ /* 0x000fe20007ffe0ff */
[----:B------:R-:W-:Y:S01]  /*c6c0*/  @P4 FFMA.FTZ R0, R245, R12, +INF ;  /* 0x7f800000f5004423 */ /* 0x000fe2000001000c */
[----:B------:R-:W-:Y:S01]  /*c6d0*/  IADD3 R12, R244, -R84, RZ ;  /* 0x80000054f40c7210 */ /* 0x000fe20007ffe0ff */
[----:B------:R1:W-:Y:S01]  /*c6e0*/  STG.E.U16 [R190.64], R110 ;  /* 0x0000006ebe007986 */ /* 0x0003e2000c101504 */
[----:B------:R-:W-:Y:S01]  /*c6f0*/  LOP3.LUT R88, R88, 0xff800000, RZ, 0xc0, !PT ;  /* 0xff80000058587812 */ /* 0x000fe200078ec0ff */
[----:B------:R-:W-:Y:S01]  /*c700*/  I2F R84, R84 ;  /* 0x0000005400547306 */ /* 0x000fe20000201400 */
[----:B0-----:R-:W-:Y:S01]  /*c710*/  PRMT R122, R122, 0x7632, R122 ;  /* 0x000076327a7a7816 */ /* 0x001fe2000000007a */
[----:B------:R-:W-:Y:S01]  /*c720*/  FADD R12, R12, -1 ;  /* 0xbf8000000c0c7421 */ /* 0x000fe20000000000 */
[----:B------:R0:W-:Y:S01]  /*c730*/  STG.E.U16 [R188.64], R106 ;  /* 0x0000006abc007986 */ /* 0x0001e2000c101504 */
[----:B------:R-:W-:Y:S01]  /*c740*/  IMAD.IADD R80, R242, 0x1, -R88 ;  /* 0x00000001f2507824 */ /* 0x000fe200078e0a58 */
[----:B------:R-:W-:Y:S01]  /*c750*/  FSETP.NEU.AND P4, PT, R246, RZ, PT ;  /* 0x000000fff600720b */ /* 0x000fe20003f8d000 */
[-C--:B------:R-:W-:Y:S01]  /*c760*/  FFMA.FTZ R96, R12, R251.reuse, -0.16845393180847167969 ;  /* 0xbe2c7f300c607423 */ /* 0x080fe200000100fb */
[----:B------:R2:W-:Y:S01]  /*c770*/  STG.E.U16 [R186.64], R102 ;  /* 0x00000066ba007986 */ /* 0x0005e2000c101504 */
[----:B------:R-:W-:Y:S01]  /*c780*/  FADD R80, R80, -1 ;  /* 0xbf80000050507421 */ /* 0x000fe20000000000 */
[----:B------:R-:W3:Y:S01]  /*c790*/  I2F R88, R88 ;  /* 0x0000005800587306 */ /* 0x000ee20000201400 */
[----:B------:R-:W-:Y:S01]  /*c7a0*/  FFMA.FTZ R96, R12, R96, 0.1716887056827545166 ;  /* 0x3e2fcf2a0c607423 */ /* 0x000fe20000010060 */
[----:B------:R4:W-:Y:S01]  /*c7b0*/  STG.E.U16 [R184.64], R142 ;  /* 0x0000008eb8007986 */ /* 0x0009e2000c101504 */
[----:B------:R-:W-:Y:S01]  /*c7c0*/  FFMA.FTZ R92, R80, R251, -0.16845393180847167969 ;  /* 0xbe2c7f30505c7423 */ /* 0x000fe200000100fb */
[----:B-1----:R-:W-:Y:S01]  /*c7d0*/  PRMT R110, R110, 0x7632, R110 ;  /* 0x000076326e6e7816 */ /* 0x002fe2000000006e */
[----:B------:R-:W-:Y:S01]  /*c7e0*/  FFMA.FTZ R96, R12, R96, -0.17900948226451873779 ;  /* 0xbe374e430c607423 */ /* 0x000fe20000010060 */
[----:B------:R1:W-:Y:S01]  /*c7f0*/  STG.E.U16 [R182.64], R138 ;  /* 0x0000008ab6007986 */ /* 0x0003e2000c101504 */
[----:B------:R-:W-:Y:S01]  /*c800*/  FFMA.FTZ R251, R80, R92, 0.1716887056827545166 ;  /* 0x3e2fcf2a50fb7423 */ /* 0x000fe2000001005c */
[----:B0-----:R-:W-:Y:S01]  /*c810*/  PRMT R106, R106, 0x7632, R106 ;  /* 0x000076326a6a7816 */ /* 0x001fe2000000006a */
[----:B------:R-:W-:Y:S01]  /*c820*/  FFMA.FTZ R96, R12, R96, 0.20512372255325317383 ;  /* 0x3e520bf40c607423 */ /* 0x000fe20000010060 */
[----:B------:R0:W-:Y:S01]  /*c830*/  STG.E.U16 [R180.64], R98 ;  /* 0x00000062b4007986 */ /* 0x0001e2000c101504 */
[----:B------:R-:W-:Y:S01]  /*c840*/  FFMA.FTZ R251, R80, R251, -0.17900948226451873779 ;  /* 0xbe374e4350fb7423 */ /* 0x000fe200000100fb */
[----:B--2---:R-:W-:Y:S01]  /*c850*/  PRMT R102, R102, 0x7632, R102 ;  /* 0x0000763266667816 */ /* 0x004fe20000000066 */
[----:B------:R-:W-:Y:S01]  /*c860*/  FFMA.FTZ R96, R12, R96, -0.24046532809734344482 ;  /* 0xbe763c8b0c607423 */ /* 0x000fe20000010060 */
[----:B------:R2:W-:Y:S01]  /*c870*/  STG.E.U16 [R178.64], R94 ;  /* 0x0000005eb2007986 */ /* 0x0005e2000c101504 */
[----:B------:R-:W-:Y:S01]  /*c880*/  FFMA.FTZ R251, R80, R251, 0.20512372255325317383 ;  /* 0x3e520bf450fb7423 */ /* 0x000fe200000100fb */
[----:B----4-:R-:W-:Y:S01]  /*c890*/  PRMT R142, R142, 0x7632, R142 ;  /* 0x000076328e8e7816 */ /* 0x010fe2000000008e */
[----:B------:R-:W-:Y:S01]  /*c8a0*/  FFMA.FTZ R96, R12, R96, 0.28857114911079406738 ;  /* 0x3e93bf990c607423 */ /* 0x000fe20000010060 */
[----:B------:R4:W-:Y:S01]  /*c8b0*/  STG.E.U16 [R176.64], R90 ;  /* 0x0000005ab0007986 */ /* 0x0009e2000c101504 */
[----:B------:R-:W-:Y:S01]  /*c8c0*/  FFMA.FTZ R251, R80, R251, -0.24046532809734344482 ;  /* 0xbe763c8b50fb7423 */ /* 0x000fe200000100fb */
[----:B-1----:R-:W-:Y:S01]  /*c8d0*/  PRMT R138, R138, 0x7632, R138 ;  /* 0x000076328a8a7816 */ /* 0x002fe2000000008a */
[----:B------:R-:W-:Y:S01]  /*c8e0*/  FFMA.FTZ R96, R12, R96, -0.36067417263984680176 ;  /* 0xbeb8aa490c607423 */ /* 0x000fe20000010060 */
[----:B------:R1:W-:Y:S01]  /*c8f0*/  STG.E.U16 [R174.64], R86 ;  /* 0x00000056ae007986 */ /* 0x0003e2000c101504 */
[----:B------:R-:W-:Y:S01]  /*c900*/  FFMA.FTZ R251, R80, R251, 0.28857114911079406738 ;  /* 0x3e93bf9950fb7423 */ /* 0x000fe200000100fb */
[----:B0-----:R-:W-:Y:S01]  /*c910*/  PRMT R98, R98, 0x7632, R98 ;  /* 0x0000763262627816 */ /* 0x001fe20000000062 */
[----:B------:R-:W-:Y:S01]  /*c920*/  FFMA.FTZ R96, R12, R96, 0.48089820146560668945 ;  /* 0x3ef6384a0c607423 */ /* 0x000fe20000010060 */
[----:B------:R0:W-:Y:S01]  /*c930*/  STG.E.U16 [R172.64], R82 ;  /* 0x00000052ac007986 */ /* 0x0001e2000c101504 */
[----:B------:R-:W-:Y:S01]  /*c940*/  FFMA.FTZ R251, R80, R251, -0.36067417263984680176 ;  /* 0xbeb8aa4950fb7423 */ /* 0x000fe200000100fb */
[----:B--2---:R-:W-:Y:S01]  /*c950*/  PRMT R94, R94, 0x7632, R94 ;  /* 0x000076325e5e7816 */ /* 0x004fe2000000005e */
[----:B------:R-:W-:Y:S01]  /*c960*/  FFMA.FTZ R96, R12, R96, -0.72134751081466674805 ;  /* 0xbf38aa3b0c607423 */ /* 0x000fe20000010060 */
[----:B------:R-:W-:Y:S01]  /*c970*/  STG.E.U16 [R170.64], R85 ;  /* 0x00000055aa007986 */ /* 0x000fe2000c101504 */
[----:B------:R-:W-:Y:S01]  /*c980*/  FFMA.FTZ R251, R80, R251, 0.48089820146560668945 ;  /* 0x3ef6384a50fb7423 */ /* 0x000fe200000100fb */
[----:B----4-:R-:W-:Y:S01]  /*c990*/  PRMT R90, R90, 0x7632, R90 ;  /* 0x000076325a5a7816 */ /* 0x010fe2000000005a */
[----:B------:R-:W-:Y:S01]  /*c9a0*/  FMUL R96, R12, R96 ;  /* 0x000000600c607220 */ /* 0x000fe20000400000 */
[----:B-1----:R-:W-:Y:S01]  /*c9b0*/  PRMT R86, R86, 0x7632, R86 ;  /* 0x0000763256567816 */ /* 0x002fe20000000056 */
[----:B------:R-:W-:Y:S01]  /*c9c0*/  FFMA.FTZ R251, R80, R251, -0.72134751081466674805 ;  /* 0xbf38aa3b50fb7423 */ /* 0x000fe200000100fb */
[----:B------:R-:W-:Y:S01]  /*c9d0*/  FSEL R11, R11, -INF , P4 ;  /* 0xff8000000b0b7808 */ /* 0x000fe20002000000 */
[----:B------:R-:W-:Y:S01]  /*c9e0*/  FMUL R96, R12, R96 ;  /* 0x000000600c607220 */ /* 0x000fe20000400000 */
[----:B0-----:R-:W-:Y:S01]  /*c9f0*/  PRMT R82, R82, 0x7632, R82 ;  /* 0x0000763252527816 */ /* 0x001fe20000000052 */
[----:B------:R-:W-:Y:S01]  /*ca00*/  FMUL R92, R80, R251 ;  /* 0x000000fb505c7220 */ /* 0x000fe20000400000 */
[----:B------:R-:W-:Y:S01]  /*ca10*/  FSEL R251, RZ, -23, P0 ;  /* 0xc1b80000fffb7808 */ /* 0x000fe20000000000 */
[----:B------:R-:W-:Y:S01]  /*ca20*/  FFMA.FTZ R96, R12, 1.4426950216293334961, R96 ;  /* 0x3fb8aa3b0c607823 */ /* 0x000fe20000010060 */
[----:B------:R-:W-:Y:S01]  /*ca30*/  FSEL R12, RZ, -23, P2 ;  /* 0xc1b80000ff0c7808 */ /* 0x000fe20001000000 */
[----:B------:R-:W-:Y:S01]  /*ca40*/  FMUL R92, R80, R92 ;  /* 0x0000005c505c7220 */ /* 0x000fe20000400000 */
[----:B------:R-:W-:Y:S01]  /*ca50*/  ISETP.GE.U32.AND P0, PT, R242, 0x7f800000, PT ;  /* 0x7f800000f200780c */ /* 0x000fe20003f06070 */
[----:B---3--:R-:W-:Y:S01]  /*ca60*/  FFMA.FTZ R88, R88, 1.1920928955078125e-07, R251 ;  /* 0x3400000058587823 */ /* 0x008fe200000100fb */
[----:B------:R-:W-:Y:S01]  /*ca70*/  ISETP.GE.U32.AND P2, PT, R244, 0x7f800000, PT ;  /* 0x7f800000f400780c */ /* 0x000fe20003f46070 */
[----:B------:R-:W-:Y:S01]  /*ca80*/  FFMA.FTZ R12, R84, 1.1920928955078125e-07, R12 ;  /* 0x34000000540c7823 */ /* 0x000fe2000001000c */
[----:B------:R-:W-:Y:S01]  /*ca90*/  PRMT R84, R130, 0x7632, R84 ;  /* 0x0000763282547816 */ /* 0x000fe20000000054 */
[----:B------:R-:W-:Y:S01]  /*caa0*/  FFMA.FTZ R92, R80, 1.4426950216293334961, R92 ;  /* 0x3fb8aa3b505c7823 */ /* 0x000fe2000001005c */
[----:B------:R-:W-:Y:S01]  /*cab0*/  PRMT R80, R114, 0x7632, R80 ;  /* 0x0000763272507816 */ /* 0x000fe20000000050 */
[----:B------:R-:W-:Y:S01]  /*cac0*/  FADD R12, R12, R96 ;  /* 0x000000600c0c7221 */ /* 0x000fe20000000000 */
[----:B------:R-:W-:Y:S01]  /*cad0*/  FSETP.NEU.AND P4, PT, R13, RZ, PT ;  /* 0x000000ff0d00720b */ /* 0x000fe20003f8d000 */
[----:B------:R-:W-:Y:S01]  /*cae0*/  STG.E.U16 [R168.64], R84 ;  /* 0x00000054a8007986 */ /* 0x000fe2000c101504 */
[----:B------:R-:W-:Y:S01]  /*caf0*/  FADD R88, R88, R92 ;  /* 0x0000005c58587221 */ /* 0x000fe20000000000 */
[----:B------:R-:W-:-:S02]  /*cb00*/  FSEL R248, R248, -INF , P1 ;  /* 0xff800000f8f87808 */ /* 0x000fc40000800000 */
[----:B------:R-:W-:Y:S01]  /*cb10*/  STG.E.U16 [R166.64], R126 ;  /* 0x0000007ea6007986 */ /* 0x000fe2000c101504 */
[----:B------:R-:W-:Y:S01]  /*cb20*/  @P0 IMAD.MOV.U32 R251, RZ, RZ, 0x7f800000 ;  /* 0x7f800000fffb0424 */ /* 0x000fe200078e00ff */
[----:B------:R-:W-:Y:S02]  /*cb30*/  FSEL R249, R249, -INF , P4 ;  /* 0xff800000f9f97808 */ /* 0x000fe40002000000 */
[----:B------:R-:W-:Y:S01]  /*cb40*/  STG.E.U16 [R164.64], R122 ;  /* 0x0000007aa4007986 */ /* 0x000fe2000c101504 */
[----:B------:R-:W-:Y:S01]  /*cb50*/  @P0 FFMA.FTZ R88, R242, R251, +INF ;  /* 0x7f800000f2580423 */ /* 0x000fe200000100fb */
[----:B------:R-:W-:Y:S02]  /*cb60*/  FSETP.NEU.AND P0, PT, R245, RZ, PT ;  /* 0x000000fff500720b */ /* 0x000fe40003f0d000 */
[----:B------:R-:W-:Y:S01]  /*cb70*/  STG.E.U16 [R162.64], R81 ;  /* 0x00000051a2007986 */ /* 0x000fe2000c101504 */
[----:B------:R-:W-:Y:S02]  /*cb80*/  @P2 MOV R245, 0x7f800000 ;  /* 0x7f80000000f52802 */ /* 0x000fe40000000f00 */
[----:B------:R-:W-:Y:S01]  /*cb90*/  FSEL R0, R0, -INF , P0 ;  /* 0xff80000000007808 */ /* 0x000fe20000000000 */
[----:B------:R-:W-:Y:S01]  /*cba0*/  STG.E.U16 [R160.64], R80 ;  /* 0x00000050a0007986 */ /* 0x000fe2000c101504 */
[----:B------:R-:W-:Y:S01]  /*cbb0*/  FSETP.NEU.AND P0, PT, R243, RZ, PT ;  /* 0x000000fff300720b */ /* 0x000fe20003f0d000 */
[----:B------:R-:W-:Y:S01]  /*cbc0*/  @P2 FFMA.FTZ R12, R244, R245, +INF ;  /* 0x7f800000f40c2423 */ /* 0x000fe200000100f5 */
[----:B------:R-:W-:Y:S01]  /*cbd0*/  FSETP.NEU.AND P2, PT, R242, RZ, PT ;  /* 0x000000fff200720b */ /* 0x000fe20003f4d000 */
[----:B------:R-:W-:Y:S01]  /*cbe0*/  STG.E.U16 [R158.64], R110 ;  /* 0x0000006e9e007986 */ /* 0x000fe2000c101504 */
[----:B------:R-:W-:-:S02]  /*cbf0*/  FSEL R250, R250, -INF , P0 ;  /* 0xff800000fafa7808 */ /* 0x000fc40000000000 */
[----:B------:R-:W-:Y:S01]  /*cc00*/  FSEL R13, R88, -INF , P2 ;  /* 0xff800000580d7808 */ /* 0x000fe20001000000 */
[----:B------:R-:W-:Y:S01]  /*cc10*/  STG.E.U16 [R156.64], R106 ;  /* 0x0000006a9c007986 */ /* 0x000fe2000c101504 */
[----:B------:R-:W-:-:S03]  /*cc20*/  FSETP.NEU.AND P2, PT, R244, RZ, PT ;  /* 0x000000fff400720b */ /* 0x000fc60003f4d000 */
[----:B------:R-:W-:Y:S01]  /*cc30*/  STG.E.U16 [R154.64], R102 ;  /* 0x000000669a007986 */ /* 0x000fe2000c101504 */
[----:B------:R-:W-:-:S03]  /*cc40*/  FSEL R12, R12, -INF , P2 ;  /* 0xff8000000c0c7808 */ /* 0x000fc60001000000 */
[----:B------:R-:W-:Y:S04]  /*cc50*/  STG.E.U16 [R152.64], R142 ;  /* 0x0000008e98007986 */ /* 0x000fe8000c101504 */
[----:B------:R-:W-:Y:S04]  /*cc60*/  STG.E.U16 [R150.64], R138 ;  /* 0x0000008a96007986 */ /* 0x000fe8000c101504 */
[----:B------:R-:W-:Y:S04]  /*cc70*/  STG.E.U16 [R148.64], R98 ;  /* 0x0000006294007986 */ /* 0x000fe8000c101504 */
[----:B------:R-:W-:Y:S04]  /*cc80*/  STG.E.U16 [R146.64], R94 ;  /* 0x0000005e92007986 */ /* 0x000fe8000c101504 */
[----:B------:R0:W-:Y:S04]  /*cc90*/  STG.E.U16 [R76.64], R90 ;  /* 0x0000005a4c007986 */ /* 0x0001e8000c101504 */
[----:B------:R-:W-:Y:S04]  /*cca0*/  STG.E.U16 [R144.64], R86 ;  /* 0x0000005690007986 */ /* 0x000fe8000c101504 */
[----:B------:R-:W-:Y:S04]  /*ccb0*/  STG.E.U16 [R78.64], R82 ;  /* 0x000000524e007986 */ /* 0x000fe8000c101504 */
[----:B------:R1:W-:Y:S01]  /*ccc0*/  STG.E.U16 [R72.64], R135 ;  /* 0x0000008748007986 */ /* 0x0003e2000c101504 */
[----:B0-----:R-:W-:-:S03]  /*ccd0*/  PRMT R77, R135, 0x7632, R77 ;  /* 0x00007632874d7816 */ /* 0x001fc6000000004d */
[----:B------:R0:W-:Y:S04]  /*cce0*/  STG.E.U16 [R68.64], R131 ;  /* 0x0000008344007986 */ /* 0x0001e8000c101504 */
[----:B------:R2:W-:Y:S04]  /*ccf0*/  STG.E.U16 [R64.64], R127 ;  /* 0x0000007f40007986 */ /* 0x0005e8000c101504 */
[----:B------:R3:W-:Y:S01]  /*cd00*/  STG.E.U16 [R60.64], R123 ;  /* 0x0000007b3c007986 */ /* 0x0007e2000c101504 */
[----:B-1----:R-:W-:-:S03]  /*cd10*/  PRMT R73, R131, 0x7632, R73 ;  /* 0x0000763283497816 */ /* 0x002fc60000000049 */
[----:B------:R1:W-:Y:S01]  /*cd20*/  STG.E.U16 [R56.64], R119 ;  /* 0x0000007738007986 */ /* 0x0003e2000c101504 */
[----:B0-----:R-:W-:-:S03]  /*cd30*/  PRMT R69, R127, 0x7632, R69 ;  /* 0x000076327f457816 */ /* 0x001fc60000000045 */
[----:B------:R0:W-:Y:S01]  /*cd40*/  STG.E.U16 [R52.64], R115 ;  /* 0x0000007334007986 */ /* 0x0001e2000c101504 */
[----:B--2---:R-:W-:-:S03]  /*cd50*/  PRMT R65, R123, 0x7632, R65 ;  /* 0x000076327b417816 */ /* 0x004fc60000000041 */
[----:B------:R2:W-:Y:S01]  /*cd60*/  STG.E.U16 [R48.64], R111 ;  /* 0x0000006f30007986 */ /* 0x0005e2000c101504 */
[----:B---3--:R-:W-:-:S03]  /*cd70*/  PRMT R61, R119, 0x7632, R61 ;  /* 0x00007632773d7816 */ /* 0x008fc6000000003d */
[----:B------:R3:W-:Y:S01]  /*cd80*/  STG.E.U16 [R44.64], R107 ;  /* 0x0000006b2c007986 */ /* 0x0007e2000c101504 */
[----:B-1----:R-:W-:Y:S02]  /*cd90*/  PRMT R57, R115, 0x7632, R57 ;  /* 0x0000763273397816 */ /* 0x002fe40000000039 */
[----:B------:R-:W-:Y:S01]  /*cda0*/  PRMT R119, R87, 0x7632, R119 ;  /* 0x0000763257777816 */ /* 0x000fe20000000077 */
[----:B------:R1:W-:Y:S01]  /*cdb0*/  STG.E.U16 [R40.64], R103 ;  /* 0x0000006728007986 */ /* 0x0003e2000c101504 */
[----:B0-----:R-:W-:-:S03]  /*cdc0*/  PRMT R53, R111, 0x7632, R53 ;  /* 0x000076326f357816 */ /* 0x001fc60000000035 */
[----:B------:R0:W-:Y:S01]  /*cdd0*/  STG.E.U16 [R36.64], R143 ;  /* 0x0000008f24007986 */ /* 0x0001e2000c101504 */
[----:B--2---:R-:W-:-:S03]  /*cde0*/  PRMT R49, R107, 0x7632, R49 ;  /* 0x000076326b317816 */ /* 0x004fc60000000031 */
[----:B------:R2:W-:Y:S01]  /*cdf0*/  STG.E.U16 [R32.64], R139 ;  /* 0x0000008b20007986 */ /* 0x0005e2000c101504 */
[----:B---3--:R-:W-:-:S03]  /*ce00*/  PRMT R45, R103, 0x7632, R45 ;  /* 0x00007632672d7816 */ /* 0x008fc6000000002d */
        /* <DEDUP_REMOVED lines=13> */
[----:B--2---:R-:W-:Y:S02]  /*cee0*/  FFMA R18, R11, 0.69314718246459960938, R4 ;  /* 0x3f3172180b127823 */ /* 0x004fe40000000004 */
[----:B------:R-:W-:Y:S01]  /*cef0*/  FFMA R19, R250, 0.69314718246459960938, R5 ;  /* 0x3f317218fa137823 */ /* 0x000fe20000000005 */
[----:B------:R1:W-:Y:S01]  /*cf00*/  STG.E.U16 [R66.64], R69 ;  /* 0x0000004542007986 */ /* 0x0003e2000c101504 */
[----:B------:R-:W-:Y:S02]  /*cf10*/  FFMA R4, R249, 0.69314718246459960938, R6 ;  /* 0x3f317218f9047823 */ /* 0x000fe40000000006 */
[----:B------:R-:W-:Y:S01]  /*cf20*/  FFMA R5, R248, 0.69314718246459960938, R7 ;  /* 0x3f317218f8057823 */ /* 0x000fe20000000007 */
[----:B------:R1:W-:Y:S01]  /*cf30*/  STG.E.U16 [R62.64], R65 ;  /* 0x000000413e007986 */ /* 0x0003e2000c101504 */
[----:B---3--:R-:W-:Y:S02]  /*cf40*/  FFMA R16, R13, 0.69314718246459960938, R2 ;  /* 0x3f3172180d107823 */ /* 0x008fe40000000002 */
[----:B------:R-:W-:Y:S01]  /*cf50*/  FFMA R17, R0, 0.69314718246459960938, R3 ;  /* 0x3f31721800117823 */ /* 0x000fe20000000003 */
[----:B------:R1:W-:Y:S01]  /*cf60*/  STG.E.U16 [R58.64], R61 ;  /* 0x0000003d3a007986 */ /* 0x0003e2000c101504 */
[----:B------:R-:W-:-:S02]  /*cf70*/  FFMA R6, R247, 0.69314718246459960938, R8 ;  /* 0x3f317218f7067823 */ /* 0x000fc40000000008 */
[----:B------:R-:W-:Y:S01]  /*cf80*/  FFMA R7, R12, 0.69314718246459960938, R9 ;  /* 0x3f3172180c077823 */ /* 0x000fe20000000009 */
[----:B------:R1:W-:Y:S04]  /*cf90*/  STG.E.U16 [R54.64], R57 ;  /* 0x0000003936007986 */ /* 0x0003e8000c101504 */
        /* <DEDUP_REMOVED lines=10> */
[----:B------:R-:W-:Y:S06]  /*d040*/  BAR.SYNC.DEFER_BLOCKING 0x0 ;  /* 0x0000000000007b1d */ /* 0x000fec0000010000 */
[----:B------:R1:W-:Y:S04]  /*d050*/  STS.128 [R252], R16 ;  /* 0x00000010fc007388 */ /* 0x0003e80000000c00 */
[----:B------:R1:W-:Y:S04]  /*d060*/  STS.128 [R252+0x80], R4 ;  /* 0x00008004fc007388 */ /* 0x0003e80000000c00 */
[----:B------:R-:W-:Y:S06]  /*d070*/  BAR.SYNC.DEFER_BLOCKING 0x0 ;  /* 0x0000000000007b1d */ /* 0x000fec0000010000 */
[----:B------:R-:W-:Y:S05]  /*d080*/  @P6 EXIT ;  /* 0x000000000000694d */ /* 0x000fea0003800000 */
[----:B-1----:R-:W2:Y:S04]  /*d090*/  LDL.LU R132, [R1+0x158] ;  /* 0x0001580001847983 */ /* 0x002ea80000300800 */
[----:B------:R-:W0:Y:S04]  /*d0a0*/  S2R R128, SR_CTAID.Y ;  /* 0x0000000000807919 */ /* 0x000e280000002600 */
[----:B------:R-:W1:Y:S01]  /*d0b0*/  LDS R7, [R10] ;  /* 0x000000000a077984 */ /* 0x000e620000000800 */
[----:B0-----:R-:W-:-:S04]  /*d0c0*/  IMAD R0, R128, c[0x0][0x1cc], RZ ;  /* 0x0000730080007a24 */ /* 0x001fc800078e02ff */
[C---:B------:R-:W-:Y:S02]  /*d0d0*/  IMAD.SHL.U32 R2, R0.reuse, 0x4, RZ ;  /* 0x0000000400027824 */ /* 0x040fe400078e00ff */
[----:B------:R-:W-:Y:S01]  /*d0e0*/  IMAD.HI R0, R0, 0x4, RZ ;  /* 0x0000000400007827 */ /* 0x000fe200078e02ff */
[----:B--2---:R-:W-:-:S03]  /*d0f0*/  SHF.L.U32 R3, R132, 0x2, RZ ;  /* 0x0000000284037819 */ /* 0x004fc600000006ff */
[----:B------:R-:W-:Y:S01]  /*d100*/  IMAD.HI R5, R132, 0x4, RZ ;  /* 0x0000000484057827 */ /* 0x000fe200078e02ff */
[----:B------:R-:W-:-:S04]  /*d110*/  IADD3 R2, P0, P1, R3, c[0x0][0x180], R2 ;  /* 0x0000600003027a10 */ /* 0x000fc8000791e002 */
[----:B------:R-:W-:-:S05]  /*d120*/  IADD3.X R3, R5, c[0x0][0x184], R0, P0, P1 ;  /* 0x0000610005037a10 */ /* 0x000fca00007e2400 */
[----:B-1----:R-:W-:Y:S01]  /*d130*/  STG.E [R2.64], R7 ;  /* 0x0000000702007986 */ /* 0x002fe2000c101904 */
[----:B------:R-:W-:Y:S05]  /*d140*/  EXIT ;  /* 0x000000000000794d */ /* 0x000fea0003800000 */
.L_x_2:
[----:B------:R-:W-:-:S00]  /*d150*/  BRA `(.L_x_2) ;  /* 0xfffffff000007947 */ /* 0x000fc0000383ffff */
[----:B------:R-:W-:-:S00]  /*d160*/  NOP ;  /* 0x0000000000007918 */ /* 0x000fc00000000000 */
        /* <DEDUP_REMOVED lines=9> */
.L_x_3:


//--------------------- .nv.global.init           --------------------------
	.section	.nv.global.init,"aw",@progbits
.nv.global.init:
	.type		_$_str,@object
	.size		_$_str,(.L_0 - _$_str)
_$_str:
        /*0000*/ 	.byte	0x5f, 0x5f, 0x43, 0x55, 0x44, 0x41, 0x5f, 0x46, 0x54, 0x5a, 0x00
.L_0:


//--------------------- .nv.shared.attn_fwd       --------------------------
	.section	.nv.shared.attn_fwd,"aw",@nobits
	.sectionflags	@""
	.align	16
